	.headerflags	@"EF_CUDA_TEXMODE_UNIFIED EF_CUDA_64BIT_ADDRESS EF_CUDA_ACCELERATORS EF_CUDA_SM90 EF_CUDA_VIRTUAL_SM(EF_CUDA_SM90)"
	.elftype	@"ET_EXEC"


//--------------------- .nv.info                  --------------------------
	.section	.nv.info,"",@"SHT_CUDA_INFO"
	.align	4


	//----- nvinfo : EIATTR_REGCOUNT
	.align		4
        /*0000*/ 	.byte	0x04, 0x2f
        /*0002*/ 	.short	(.L_1 - .L_0)
	.align		4
.L_0:
        /*0004*/ 	.word	index@(triton_poi_fused_max_pool2d_with_indices_23)
        /*0008*/ 	.word	0x000000ab


	//----- nvinfo : EIATTR_MIN_STACK_SIZE
	.align		4
.L_1:
        /*000c*/ 	.byte	0x04, 0x12
        /*000e*/ 	.short	(.L_3 - .L_2)
	.align		4
.L_2:
        /*0010*/ 	.word	index@(triton_poi_fused_max_pool2d_with_indices_23)
        /*0014*/ 	.word	0x00000000


	//----- nvinfo : EIATTR_FRAME_SIZE
	.align		4
.L_3:
        /*0018*/ 	.byte	0x04, 0x11
        /*001a*/ 	.short	(.L_5 - .L_4)
	.align		4
.L_4:
        /*001c*/ 	.word	index@(triton_poi_fused_max_pool2d_with_indices_23)
        /*0020*/ 	.word	0x00000000


	//----- nvinfo : EIATTR_MIN_STACK_SIZE
	.align		4
.L_5:
        /*0024*/ 	.byte	0x04, 0x12
        /*0026*/ 	.short	(.L_7 - .L_6)
	.align		4
.L_6:
        /*0028*/ 	.word	index@(triton_poi_fused_max_pool2d_with_indices_23)
        /*002c*/ 	.word	0x00000000
.L_7:


//--------------------- .nv.info.triton_poi_fused_max_pool2d_with_indices_23 --------------------------
	.section	.nv.info.triton_poi_fused_max_pool2d_with_indices_23,"",@"SHT_CUDA_INFO"
	.sectionflags	@""
	.align	4


	//----- nvinfo : EIATTR_CUDA_API_VERSION
	.align		4
        /*0000*/ 	.byte	0x04, 0x37
        /*0002*/ 	.short	(.L_9 - .L_8)
.L_8:
        /*0004*/ 	.word	0x0000007c


	//----- nvinfo : EIATTR_KPARAM_INFO
	.align		4
.L_9:
        /*0008*/ 	.byte	0x04, 0x17
        /*000a*/ 	.short	(.L_11 - .L_10)
.L_10:
        /*000c*/ 	.word	0x00000000
        /*0010*/ 	.short	0x0004
        /*0012*/ 	.short	0x001c
        /*0014*/ 	.byte	0x00, 0xf0, 0x11, 0x00


	//----- nvinfo : EIATTR_KPARAM_INFO
	.align		4
.L_11:
        /*0018*/ 	.byte	0x04, 0x17
        /*001a*/ 	.short	(.L_13 - .L_12)
.L_12:
        /*001c*/ 	.word	0x00000000
        /*0020*/ 	.short	0x0003
        /*0022*/ 	.short	0x0018
        /*0024*/ 	.byte	0x00, 0xf0, 0x11, 0x00


	//----- nvinfo : EIATTR_KPARAM_INFO
	.align		4
.L_13:
        /*0028*/ 	.byte	0x04, 0x17
        /*002a*/ 	.short	(.L_15 - .L_14)
.L_14:
        /*002c*/ 	.word	0x00000000
        /*0030*/ 	.short	0x0002
        /*0032*/ 	.short	0x0010
        /*0034*/ 	.byte	0x00, 0xf4, 0x21, 0x00


	//----- nvinfo : EIATTR_KPARAM_INFO
	.align		4
.L_15:
        /*0038*/ 	.byte	0x04, 0x17
        /*003a*/ 	.short	(.L_17 - .L_16)
.L_16:
        /*003c*/ 	.word	0x00000000
        /*0040*/ 	.short	0x0001
        /*0042*/ 	.short	0x0008
        /*0044*/ 	.byte	0x00, 0xf4, 0x21, 0x00


	//----- nvinfo : EIATTR_KPARAM_INFO
	.align		4
.L_17:
        /*0048*/ 	.byte	0x04, 0x17
        /*004a*/ 	.short	(.L_19 - .L_18)
.L_18:
        /*004c*/ 	.word	0x00000000
        /*0050*/ 	.short	0x0000
        /*0052*/ 	.short	0x0000
        /*0054*/ 	.byte	0x00, 0xf4, 0x21, 0x00


	//----- nvinfo : EIATTR_SPARSE_MMA_MASK
	.align		4
.L_19:
        /*0058*/ 	.byte	0x03, 0x50
        /*005a*/ 	.short	0x0000


	//----- nvinfo : EIATTR_MAXREG_COUNT
	.align		4
        /*005c*/ 	.byte	0x03, 0x1b
        /*005e*/ 	.short	0x00ff


	//----- nvinfo : EIATTR_EXIT_INSTR_OFFSETS
	.align		4
        /*0060*/ 	.byte	0x04, 0x1c
        /*0062*/ 	.short	(.L_21 - .L_20)


	//   ....[0]....
.L_20:
        /*0064*/ 	.word	0x00006a50


	//   ....[1]....
        /*0068*/ 	.word	0x00006a70


	//----- nvinfo : EIATTR_REQNTID
	.align		4
.L_21:
        /*006c*/ 	.byte	0x04, 0x10
        /*006e*/ 	.short	(.L_23 - .L_22)
.L_22:
        /*0070*/ 	.word	0x00000100
        /*0074*/ 	.word	0x00000001
        /*0078*/ 	.word	0x00000001


	//----- nvinfo : EIATTR_CBANK_PARAM_SIZE
	.align		4
.L_23:
        /*007c*/ 	.byte	0x03, 0x19
        /*007e*/ 	.short	0x0020


	//----- nvinfo : EIATTR_PARAM_CBANK
	.align		4
        /*0080*/ 	.byte	0x04, 0x0a
        /*0082*/ 	.short	(.L_25 - .L_24)
	.align		4
.L_24:
        /*0084*/ 	.word	index@(.nv.constant0.triton_poi_fused_max_pool2d_with_indices_23)
        /*0088*/ 	.short	0x0210
        /*008a*/ 	.short	0x0020


	//----- nvinfo : EIATTR_SW_WAR
	.align		4
.L_25:
        /*008c*/ 	.byte	0x04, 0x36
        /*008e*/ 	.short	(.L_27 - .L_26)
.L_26:
        /*0090*/ 	.word	0x00000008
.L_27:


//--------------------- .nv.callgraph             --------------------------
	.section	.nv.callgraph,"",@"SHT_CUDA_CALLGRAPH"
	.align	4
	.sectionentsize	8
	.align		4
        /*0000*/ 	.word	0x00000000
	.align		4
        /*0004*/ 	.word	0xffffffff
	.align		4
        /*0008*/ 	.word	0x00000000
	.align		4
        /*000c*/ 	.word	0xfffffffe
	.align		4
        /*0010*/ 	.word	0x00000000
	.align		4
        /*0014*/ 	.word	0xfffffffd
	.align		4
        /*0018*/ 	.word	0x00000000
	.align		4
        /*001c*/ 	.word	0xfffffffc


//--------------------- .text.triton_poi_fused_max_pool2d_with_indices_23 --------------------------
	.section	.text.triton_poi_fused_max_pool2d_with_indices_23,"ax",@progbits
	.sectionflags	@"SHF_BARRIERS=1"
	.align	128
        .global         triton_poi_fused_max_pool2d_with_indices_23
        .type           triton_poi_fused_max_pool2d_with_indices_23,@function
        .size           triton_poi_fused_max_pool2d_with_indices_23,(.L_x_1 - triton_poi_fused_max_pool2d_with_indices_23)
        .other          triton_poi_fused_max_pool2d_with_indices_23,@"STO_CUDA_ENTRY STV_DEFAULT"
triton_poi_fused_max_pool2d_with_indices_23:
.text.triton_poi_fused_max_pool2d_with_indices_23:
[----:B------:R-:W0:Y:S01]  /*0000*/  LDC R1, c[0x0][0x28] ;  /* 0x00000a00ff017b82 */ /* 0x000e220000000800 */
[----:B------:R-:W1:Y:S01]  /*0010*/  S2R R6, SR_TID.X ;  /* 0x0000000000067919 */ /* 0x000e620000002100 */
[----:B------:R-:W-:Y:S02]  /*0020*/  CS2R R16, SRZ ;  /* 0x0000000000107805 */ /* 0x000fe4000001ff00 */
[----:B------:R-:W-:Y:S02]  /*0030*/  CS2R R18, SRZ ;  /* 0x0000000000127805 */ /* 0x000fe4000001ff00 */
[----:B------:R-:W-:Y:S01]  /*0040*/  CS2R R20, SRZ ;  /* 0x0000000000147805 */ /* 0x000fe2000001ff00 */
[----:B------:R-:W2:Y:S01]  /*0050*/  S2R R0, SR_CTAID.Y ;  /* 0x0000000000007919 */ /* 0x000ea20000002600 */
[----:B------:R-:W-:Y:S01]  /*0060*/  CS2R R22, SRZ ;  /* 0x0000000000167805 */ /* 0x000fe2000001ff00 */
[----:B------:R-:W-:Y:S01]  /*0070*/  ULDC.64 UR6, c[0x0][0x208] ;  /* 0x0000820000067ab9 */ /* 0x000fe20000000a00 */
[----:B------:R-:W3:Y:S01]  /*0080*/  S2R R10, SR_CTAID.X ;  /* 0x00000000000a7919 */ /* 0x000ee20000002500 */
[----:B-1----:R-:W-:Y:S01]  /*0090*/  SHF.R.U32.HI R5, RZ, 0x1, R6 ;  /* 0x00000001ff057819 */ /* 0x002fe20000011606 */
[----:B--2---:R-:W-:-:S03]  /*00a0*/  IMAD.SHL.U32 R0, R0, 0x80, RZ ;  /* 0x0000008000007824 */ /* 0x004fc600078e00ff */
[----:B------:R-:W-:-:S04]  /*00b0*/  SGXT.U32 R5, R5, 0x7 ;  /* 0x000000070505781a */ /* 0x000fc80000000000 */
[----:B------:R-:W-:-:S05]  /*00c0*/  LOP3.LUT R5, R0, R5, RZ, 0xfc, !PT ;  /* 0x0000000500057212 */ /* 0x000fca00078efcff */
[----:B------:R-:W-:-:S05]  /*00d0*/  IMAD.HI R2, R5, 0x66666667, RZ ;  /* 0x6666666705027827 */ /* 0x000fca00078e02ff */
[----:B------:R-:W-:-:S04]  /*00e0*/  SHF.R.S32.HI R3, RZ, 0x1, R2 ;  /* 0x00000001ff037819 */ /* 0x000fc80000011402 */
[----:B------:R-:W-:Y:S01]  /*00f0*/  LEA.HI R2, R2, R3, RZ, 0x1 ;  /* 0x0000000302027211 */ /* 0x000fe200078f08ff */
[----:B------:R-:W-:-:S04]  /*0100*/  IMAD.HI R3, R5, 0x51eb851f, RZ ;  /* 0x51eb851f05037827 */ /* 0x000fc800078e02ff */
[----:B------:R-:W-:Y:S01]  /*0110*/  IMAD.HI R7, R2, 0x66666667, RZ ;  /* 0x6666666702077827 */ /* 0x000fe200078e02ff */
[----:B------:R-:W-:-:S03]  /*0120*/  SHF.R.U32.HI R4, RZ, 0x1f, R3 ;  /* 0x0000001fff047819 */ /* 0x000fc60000011603 */
[----:B------:R-:W-:Y:S01]  /*0130*/  IMAD R15, R2, -0x5, R5 ;  /* 0xfffffffb020f7824 */ /* 0x000fe200078e0205 */
[----:B------:R-:W-:Y:S02]  /*0140*/  SHF.R.S32.HI R8, RZ, 0x1, R7 ;  /* 0x00000001ff087819 */ /* 0x000fe40000011407 */
[----:B------:R-:W-:Y:S01]  /*0150*/  LEA.HI.SX32 R4, R3, R4, 0x1d ;  /* 0x0000000403047211 */ /* 0x000fe200078feaff */
[----:B------:R-:W-:Y:S01]  /*0160*/  IMAD.SHL.U32 R9, R15, 0x800, RZ ;  /* 0x000008000f097824 */ /* 0x000fe200078e00ff */
[----:B------:R-:W-:-:S03]  /*0170*/  LEA.HI R7, R7, R8, RZ, 0x1 ;  /* 0x0000000807077211 */ /* 0x000fc600078f08ff */
[----:B------:R-:W-:Y:S02]  /*0180*/  IMAD R9, R4, 0x14400, R9 ;  /* 0x0001440004097824 */ /* 0x000fe400078e0209 */
[----:B------:R-:W-:Y:S02]  /*0190*/  IMAD R8, R7, -0x5, R2 ;  /* 0xfffffffb07087824 */ /* 0x000fe400078e0202 */
[----:B------:R-:W1:Y:S01]  /*01a0*/  LDC.64 R2, c[0x0][0x210] ;  /* 0x00008400ff027b82 */ /* 0x000e620000000a00 */
[----:B---3--:R-:W-:Y:S02]  /*01b0*/  IMAD.SHL.U32 R7, R10, 0x20, RZ ;  /* 0x000000200a077824 */ /* 0x008fe400078e00ff */
[----:B------:R-:W-:Y:S01]  /*01c0*/  IMAD.SHL.U32 R4, R6, 0x10, RZ ;  /* 0x0000001006047824 */ /* 0x000fe200078e00ff */
[----:B------:R-:W-:Y:S01]  /*01d0*/  ISETP.GT.AND P0, PT, R8, RZ, PT ;  /* 0x000000ff0800720c */ /* 0x000fe20003f04270 */
[C---:B------:R-:W-:Y:S02]  /*01e0*/  VIADD R33, R9.reuse, 0xffffd800 ;  /* 0xffffd80009217836 */ /* 0x040fe40000000000 */
[----:B------:R-:W-:Y:S01]  /*01f0*/  VIADD R27, R9, 0xffffdc00 ;  /* 0xffffdc00091b7836 */ /* 0x000fe20000000000 */
[----:B------:R-:W-:-:S02]  /*0200*/  ISETP.GT.AND P1, PT, R15, RZ, P0 ;  /* 0x000000ff0f00720c */ /* 0x000fc40000724270 */
[----:B------:R-:W-:Y:S02]  /*0210*/  LOP3.LUT R4, R7, 0x10, R4, 0xf8, !PT ;  /* 0x0000001007047812 */ /* 0x000fe400078ef804 */
[----:B------:R-:W-:Y:S02]  /*0220*/  ISETP.GT.AND P0, PT, R15, -0x1, P0 ;  /* 0xffffffff0f00780c */ /* 0x000fe40000704270 */
[C---:B------:R-:W-:Y:S01]  /*0230*/  ISETP.LT.AND P1, PT, R4.reuse, 0x400, P1 ;  /* 0x000004000400780c */ /* 0x040fe20000f21270 */
[C---:B------:R-:W-:Y:S01]  /*0240*/  IMAD.IADD R11, R4.reuse, 0x1, R33 ;  /* 0x00000001040b7824 */ /* 0x040fe200078e0221 */
[C---:B------:R-:W-:Y:S01]  /*0250*/  ISETP.LT.AND P0, PT, R4.reuse, 0x400, P0 ;  /* 0x000004000400780c */ /* 0x040fe20000701270 */
[----:B------:R-:W-:Y:S01]  /*0260*/  IMAD.IADD R13, R4, 0x1, R27 ;  /* 0x00000001040d7824 */ /* 0x000fe200078e021b */
[C---:B------:R-:W-:Y:S01]  /*0270*/  ISETP.LT.AND P3, PT, R5.reuse, 0x64, P1 ;  /* 0x000000640500780c */ /* 0x040fe20000f61270 */
[C---:B------:R-:W-:Y:S01]  /*0280*/  IMAD R11, R8.reuse, 0x4800, R11 ;  /* 0x00004800080b7824 */ /* 0x040fe200078e020b */
[----:B------:R-:W-:Y:S01]  /*0290*/  ISETP.LT.AND P0, PT, R5, 0x64, P0 ;  /* 0x000000640500780c */ /* 0x000fe20000701270 */
[----:B------:R-:W-:Y:S01]  /*02a0*/  IMAD R13, R8, 0x4800, R13 ;  /* 0x00004800080d7824 */ /* 0x000fe200078e020d */
[----:B------:R-:W-:Y:S01]  /*02b0*/  P2R R96, PR, RZ, 0x8 ;  /* 0x00000008ff607803 */ /* 0x000fe20000000000 */
[----:B-1----:R-:W-:-:S04]  /*02c0*/  IMAD.WIDE R10, R11, 0x4, R2 ;  /* 0x000000040b0a7825 */ /* 0x002fc800078e0202 */
[----:B------:R-:W-:-:S04]  /*02d0*/  IMAD.WIDE R12, R13, 0x4, R2 ;  /* 0x000000040d0c7825 */ /* 0x000fc800078e0202 */
[----:B------:R1:W2:Y:S04]  /*02e0*/  @P3 LDG.E.EL.128 R16, desc[UR6][R10.64] ;  /* 0x000000060a103981 */ /* 0x0002a8000c2e1d00 */
[----:B------:R-:W3:Y:S01]  /*02f0*/  @P0 LDG.E.EL.128 R20, desc[UR6][R12.64] ;  /* 0x000000060c140981 */ /* 0x000ee2000c2e1d00 */
[----:B------:R-:W-:Y:S01]  /*0300*/  VIADD R31, R9, 0xffffe000 ;  /* 0xffffe000091f7836 */ /* 0x000fe20000000000 */
[----:B-1----:R-:W-:-:S03]  /*0310*/  LEA R10, R15, 0x1, 0x1 ;  /* 0x000000010f0a7811 */ /* 0x002fc600078e08ff */
[----:B------:R-:W-:-:S04]  /*0320*/  IMAD.IADD R11, R4, 0x1, R31 ;  /* 0x00000001040b7824 */ /* 0x000fc800078e021f */
[----:B------:R-:W-:Y:S01]  /*0330*/  IMAD R11, R8, 0x4800, R11 ;  /* 0x00004800080b7824 */ /* 0x000fe200078e020b */
[----:B--2---:R-:W-:Y:S02]  /*0340*/  SEL R25, R16, 0xff800000, P3 ;  /* 0xff80000010197807 */ /* 0x004fe40001800000 */
[----:B------:R-:W-:Y:S02]  /*0350*/  SEL R14, R17, 0xff800000, P3 ;  /* 0xff800000110e7807 */ /* 0x000fe40001800000 */
[----:B---3--:R-:W-:Y:S02]  /*0360*/  SEL R20, R20, 0xff800000, P0 ;  /* 0xff80000014147807 */ /* 0x008fe40000000000 */
[----:B------:R-:W-:Y:S02]  /*0370*/  SEL R21, R21, 0xff800000, P0 ;  /* 0xff80000015157807 */ /* 0x000fe40000000000 */
[----:B------:R-:W-:Y:S02]  /*0380*/  FSETP.GT.AND P2, PT, R20, R25, PT ;  /* 0x000000191400720b */ /* 0x000fe40003f44000 */
[----:B------:R-:W-:-:S02]  /*0390*/  FSETP.GT.AND P4, PT, R21, R14, PT ;  /* 0x0000000e1500720b */ /* 0x000fc40003f84000 */
[----:B------:R-:W-:Y:S02]  /*03a0*/  SEL R17, R18, 0xff800000, P3 ;  /* 0xff80000012117807 */ /* 0x000fe40001800000 */
[----:B------:R-:W-:Y:S02]  /*03b0*/  SEL R22, R22, 0xff800000, P0 ;  /* 0xff80000016167807 */ /* 0x000fe40000000000 */
[----:B------:R-:W-:Y:S02]  /*03c0*/  SEL R16, R19, 0xff800000, P3 ;  /* 0xff80000013107807 */ /* 0x000fe40001800000 */
[----:B------:R-:W-:Y:S02]  /*03d0*/  CS2R R18, SRZ ;  /* 0x0000000000127805 */ /* 0x000fe4000001ff00 */
[----:B------:R-:W-:Y:S02]  /*03e0*/  FSETP.NAN.AND P1, PT, R20, R20, PT ;  /* 0x000000141400720b */ /* 0x000fe40003f28000 */
[----:B------:R-:W-:-:S02]  /*03f0*/  FSETP.GT.AND P3, PT, R22, R17, PT ;  /* 0x000000111600720b */ /* 0x000fc40003f64000 */
[----:B------:R-:W-:Y:S02]  /*0400*/  SEL R23, R23, 0xff800000, P0 ;  /* 0xff80000017177807 */ /* 0x000fe40000000000 */
[----:B------:R-:W-:Y:S02]  /*0410*/  @!P2 SEL R20, R20, R25, P1 ;  /* 0x000000191414a207 */ /* 0x000fe40000800000 */
[----:B------:R-:W-:Y:S02]  /*0420*/  P2R R53, PR, RZ, 0x4 ;  /* 0x00000004ff357803 */ /* 0x000fe40000000000 */
[----:B------:R-:W-:Y:S02]  /*0430*/  FSETP.NAN.AND P1, PT, R21, R21, PT ;  /* 0x000000151500720b */ /* 0x000fe40003f28000 */
[----:B------:R-:W-:Y:S02]  /*0440*/  FSETP.GT.AND P2, PT, R23, R16, PT ;  /* 0x000000101700720b */ /* 0x000fe40003f44000 */
[----:B------:R-:W-:-:S02]  /*0450*/  @!P4 SEL R21, R21, R14, P1 ;  /* 0x0000000e1515c207 */ /* 0x000fc40000800000 */
[C---:B------:R-:W-:Y:S02]  /*0460*/  FSETP.NAN.AND P1, PT, R22.reuse, R22, PT ;  /* 0x000000161600720b */ /* 0x040fe40003f28000 */
[----:B------:R-:W-:Y:S02]  /*0470*/  P2R R59, PR, RZ, 0x8 ;  /* 0x00000008ff3b7803 */ /* 0x000fe40000000000 */
[----:B------:R-:W-:Y:S02]  /*0480*/  @!P3 SEL R22, R22, R17, P1 ;  /* 0x000000111616b207 */ /* 0x000fe40000800000 */
[C---:B------:R-:W-:Y:S02]  /*0490*/  FSETP.NAN.AND P1, PT, R23.reuse, R23, PT ;  /* 0x000000171700720b */ /* 0x040fe40003f28000 */
[----:B------:R-:W-:Y:S02]  /*04a0*/  P2R R54, PR, RZ, 0x4 ;  /* 0x00000004ff367803 */ /* 0x000fe40000000000 */
[----:B------:R-:W-:-:S02]  /*04b0*/  @!P2 SEL R23, R23, R16, P1 ;  /* 0x000000101717a207 */ /* 0x000fc40000800000 */
[----:B------:R-:W-:Y:S02]  /*04c0*/  CS2R R16, SRZ ;  /* 0x0000000000107805 */ /* 0x000fe4000001ff00 */
[----:B------:R-:W-:Y:S02]  /*04d0*/  ISETP.GT.AND P1, PT, R15, -0x1, PT ;  /* 0xffffffff0f00780c */ /* 0x000fe40003f24270 */
[----:B------:R-:W-:Y:S02]  /*04e0*/  ISETP.GT.AND P6, PT, R8, -0x1, PT ;  /* 0xffffffff0800780c */ /* 0x000fe40003fc4270 */
[----:B------:R-:W-:Y:S01]  /*04f0*/  ISETP.LT.AND P5, PT, R10, 0x9, P1 ;  /* 0x000000090a00780c */ /* 0x000fe20000fa1270 */
[----:B------:R-:W-:Y:S01]  /*0500*/  IMAD.WIDE R10, R11, 0x4, R2 ;  /* 0x000000040b0a7825 */ /* 0x000fe200078e0202 */
[----:B------:R-:W-:Y:S02]  /*0510*/  P2R R60, PR, RZ, 0x10 ;  /* 0x00000010ff3c7803 */ /* 0x000fe40000000000 */
[----:B------:R-:W-:Y:S01]  /*0520*/  ISETP.GT.AND P1, PT, R8, RZ, P5 ;  /* 0x000000ff0800720c */ /* 0x000fe20002f24270 */
[----:B------:R-:W-:Y:S01]  /*0530*/  VIADD R35, R9, 0xfffffc00 ;  /* 0xfffffc0009237836 */ /* 0x000fe20000000000 */
[----:B------:R-:W-:-:S02]  /*0540*/  P2R R78, PR, RZ, 0x20 ;  /* 0x00000020ff4e7803 */ /* 0x000fc40000000000 */
[----:B------:R-:W-:-:S04]  /*0550*/  ISETP.LT.AND P1, PT, R4, 0x400, P1 ;  /* 0x000004000400780c */ /* 0x000fc80000f21270 */
[----:B------:R-:W-:-:S13]  /*0560*/  ISETP.LT.AND P1, PT, R5, 0x64, P1 ;  /* 0x000000640500780c */ /* 0x000fda0000f21270 */
[----:B------:R1:W2:Y:S01]  /*0570*/  @P1 LDG.E.EL.128 R16, desc[UR6][R10.64] ;  /* 0x000000060a101981 */ /* 0x0002a2000c2e1d00 */
[----:B------:R-:W-:Y:S01]  /*0580*/  P2R R28, PR, RZ, 0x2 ;  /* 0x00000002ff1c7803 */ /* 0x000fe20000000000 */
[----:B-1----:R-:W-:-:S04]  /*0590*/  IMAD.IADD R11, R4, 0x1, R35 ;  /* 0x00000001040b7824 */ /* 0x002fc800078e0223 */
[----:B------:R-:W-:-:S04]  /*05a0*/  IMAD R11, R8, 0x4800, R11 ;  /* 0x00004800080b7824 */ /* 0x000fc800078e020b */
[----:B------:R-:W-:Y:S01]  /*05b0*/  IMAD.WIDE R10, R11, 0x4, R2 ;  /* 0x000000040b0a7825 */ /* 0x000fe200078e0202 */
[----:B--2---:R-:W-:Y:S02]  /*05c0*/  SEL R14, R19, 0xff800000, P1 ;  /* 0xff800000130e7807 */ /* 0x004fe40000800000 */
[----:B------:R-:W-:Y:S02]  /*05d0*/  SEL R19, R18, 0xff800000, P1 ;  /* 0xff80000012137807 */ /* 0x000fe40000800000 */
[-C--:B------:R-:W-:Y:S02]  /*05e0*/  FSETP.GEU.AND P3, PT, R23, R14.reuse, PT ;  /* 0x0000000e1700720b */ /* 0x080fe40003f6e000 */
[----:B------:R-:W-:Y:S02]  /*05f0*/  FSETP.NAN.AND P2, PT, R14, R14, PT ;  /* 0x0000000e0e00720b */ /* 0x000fe40003f48000 */
[----:B------:R-:W-:Y:S02]  /*0600*/  P2R R61, PR, RZ, 0x8 ;  /* 0x00000008ff3d7803 */ /* 0x000fe40000000000 */
[----:B------:R-:W-:-:S02]  /*0610*/  SEL R12, R17, 0xff800000, P1 ;  /* 0xff800000110c7807 */ /* 0x000fc40000800000 */
[----:B------:R-:W-:-:S05]  /*0620*/  SEL R13, R16, 0xff800000, P1 ;  /* 0xff800000100d7807 */ /* 0x000fca0000800000 */
[----:B------:R-:W-:Y:S02]  /*0630*/  @P3 SEL R14, R14, R23, P2 ;  /* 0x000000170e0e3207 */ /* 0x000fe40001000000 */
[-C--:B------:R-:W-:Y:S02]  /*0640*/  FSETP.GEU.AND P3, PT, R22, R19.reuse, PT ;  /* 0x000000131600720b */ /* 0x080fe40003f6e000 */
[----:B------:R-:W-:Y:S02]  /*0650*/  FSETP.NAN.AND P2, PT, R19, R19, PT ;  /* 0x000000131300720b */ /* 0x000fe40003f48000 */
[----:B------:R-:W-:-:S09]  /*0660*/  P2R R64, PR, RZ, 0x8 ;  /* 0x00000008ff407803 */ /* 0x000fd20000000000 */
[----:B------:R-:W-:Y:S02]  /*0670*/  @P3 SEL R19, R19, R22, P2 ;  /* 0x0000001613133207 */ /* 0x000fe40001000000 */
[----:B------:R-:W-:Y:S02]  /*0680*/  CS2R R22, SRZ ;  /* 0x0000000000167805 */ /* 0x000fe4000001ff00 */
[-C--:B------:R-:W-:Y:S02]  /*0690*/  FSETP.GEU.AND P3, PT, R21, R12.reuse, PT ;  /* 0x0000000c1500720b */ /* 0x080fe40003f6e000 */
[----:B------:R-:W-:Y:S02]  /*06a0*/  FSETP.NAN.AND P2, PT, R12, R12, PT ;  /* 0x0000000c0c00720b */ /* 0x000fe40003f48000 */
[----:B------:R-:W-:-:S09]  /*06b0*/  P2R R63, PR, RZ, 0x8 ;  /* 0x00000008ff3f7803 */ /* 0x000fd20000000000 */
[----:B------:R-:W-:Y:S02]  /*06c0*/  @P3 SEL R12, R12, R21, P2 ;  /* 0x000000150c0c3207 */ /* 0x000fe40001000000 */
[-C--:B------:R-:W-:Y:S02]  /*06d0*/  FSETP.GEU.AND P3, PT, R20, R13.reuse, PT ;  /* 0x0000000d1400720b */ /* 0x080fe40003f6e000 */
[----:B------:R-:W-:Y:S02]  /*06e0*/  FSETP.NAN.AND P2, PT, R13, R13, PT ;  /* 0x0000000d0d00720b */ /* 0x000fe40003f48000 */
[----:B------:R-:W-:-:S09]  /*06f0*/  P2R R62, PR, RZ, 0x8 ;  /* 0x00000008ff3e7803 */ /* 0x000fd20000000000 */
[----:B------:R-:W-:Y:S02]  /*0700*/  @P3 SEL R13, R13, R20, P2 ;  /* 0x000000140d0d3207 */ /* 0x000fe40001000000 */
[----:B------:R-:W-:Y:S02]  /*0710*/  CS2R R20, SRZ ;  /* 0x0000000000147805 */ /* 0x000fe4000001ff00 */
[----:B------:R-:W-:-:S04]  /*0720*/  ISETP.GT.AND P2, PT, R15, RZ, P6 ;  /* 0x000000ff0f00720c */ /* 0x000fc80003744270 */
[----:B------:R-:W-:-:S04]  /*0730*/  ISETP.LT.AND P2, PT, R4, 0x400, P2 ;  /* 0x000004000400780c */ /* 0x000fc80001741270 */
[----:B------:R-:W-:-:S13]  /*0740*/  ISETP.LT.AND P2, PT, R5, 0x64, P2 ;  /* 0x000000640500780c */ /* 0x000fda0001741270 */
[----:B------:R1:W2:Y:S01]  /*0750*/  @P2 LDG.E.EL.128 R20, desc[UR6][R10.64] ;  /* 0x000000060a142981 */ /* 0x0002a2000c2e1d00 */
[----:B------:R-:W-:Y:S01]  /*0760*/  CS2R R16, SRZ ;  /* 0x0000000000107805 */ /* 0x000fe2000001ff00 */
[----:B------:R-:W-:Y:S01]  /*0770*/  VIADD R29, R9, 0x400 ;  /* 0x00000400091d7836 */ /* 0x000fe20000000000 */
        /* <DEDUP_REMOVED lines=16> */
[-C--:B------:R-:W-:Y:S02]  /*0880*/  FSETP.GEU.AND P1, PT, R19, R22.reuse, PT ;  /* 0x000000161300720b */ /* 0x080fe40003f2e000 */
[----:B------:R-:W-:Y:S02]  /*0890*/  FSETP.NAN.AND P3, PT, R22, R22, PT ;  /* 0x000000161600720b */ /* 0x000fe40003f68000 */
[----:B------:R-:W-:Y:S02]  /*08a0*/  P2R R43, PR, RZ, 0x2 ;  /* 0x00000002ff2b7803 */ /* 0x000fe40000000000 */
[----:B------:R-:W-:-:S07]  /*08b0*/  LOP3.LUT R12, R8, R15, RZ, 0xfc, !PT ;  /* 0x0000000f080c7212 */ /* 0x000fce00078efcff */
[----:B------:R-:W-:Y:S02]  /*08c0*/  @P1 SEL R22, R22, R19, P3 ;  /* 0x0000001316161207 */ /* 0x000fe40001800000 */
[----:B------:R-:W-:Y:S02]  /*08d0*/  CS2R R18, SRZ ;  /* 0x0000000000127805 */ /* 0x000fe4000001ff00 */
[-C--:B------:R-:W-:Y:S02]  /*08e0*/  FSETP.GEU.AND P1, PT, R14, R23.reuse, PT ;  /* 0x000000170e00720b */ /* 0x080fe40003f2e000 */
[----:B------:R-:W-:Y:S02]  /*08f0*/  FSETP.NAN.AND P3, PT, R23, R23, PT ;  /* 0x000000171700720b */ /* 0x000fe40003f68000 */
[----:B------:R-:W-:-:S09]  /*0900*/  P2R R44, PR, RZ, 0x2 ;  /* 0x00000002ff2c7803 */ /* 0x000fd20000000000 */
[----:B------:R-:W-:Y:S02]  /*0910*/  @P1 SEL R23, R23, R14, P3 ;  /* 0x0000000e17171207 */ /* 0x000fe40001800000 */
[----:B------:R-:W-:-:S04]  /*0920*/  ISETP.GE.AND P3, PT, R4, 0x400, PT ;  /* 0x000004000400780c */ /* 0x000fc80003f66270 */
[----:B------:R-:W-:-:S04]  /*0930*/  ISETP.LT.AND P1, PT, R5, 0x64, !P3 ;  /* 0x000000640500780c */ /* 0x000fc80005f21270 */
[----:B------:R-:W-:Y:S02]  /*0940*/  ISETP.GT.AND P3, PT, R12, -0x1, P1 ;  /* 0xffffffff0c00780c */ /* 0x000fe40000f64270 */
[----:B------:R-:W-:-:S11]  /*0950*/  P2R R40, PR, RZ, 0x2 ;  /* 0x00000002ff287803 */ /* 0x000fd60000000000 */
[----:B------:R1:W2:Y:S01]  /*0960*/  @P3 LDG.E.EL.128 R16, desc[UR6][R10.64] ;  /* 0x000000060a103981 */ /* 0x0002a2000c2e1d00 */
[----:B------:R-:W-:Y:S01]  /*0970*/  VIADD R25, R9, 0x2000 ;  /* 0x0000200009197836 */ /* 0x000fe20000000000 */
[----:B------:R-:W-:Y:S02]  /*0980*/  CS2R R36, SRZ ;  /* 0x0000000000247805 */ /* 0x000fe4000001ff00 */
[----:B------:R-:W-:Y:S02]  /*0990*/  CS2R R38, SRZ ;  /* 0x0000000000267805 */ /* 0x000fe4000001ff00 */
        /* <DEDUP_REMOVED lines=26> */
[----:B------:R-:W-:-:S04]  /*0b40*/  ISETP.GT.AND P4, PT, R8, -0x1, P5 ;  /* 0xffffffff0800780c */ /* 0x000fc80002f84270 */
[----:B------:R-:W-:-:S04]  /*0b50*/  ISETP.LT.AND P4, PT, R4, 0x400, P4 ;  /* 0x000004000400780c */ /* 0x000fc80002781270 */
[----:B------:R-:W-:-:S13]  /*0b60*/  ISETP.LT.AND P4, PT, R5, 0x64, P4 ;  /* 0x000000640500780c */ /* 0x000fda0002781270 */
[----:B------:R1:W2:Y:S01]  /*0b70*/  @P4 LDG.E.EL.128 R20, desc[UR6][R10.64] ;  /* 0x000000060a144981 */ /* 0x0002a2000c2e1d00 */
[----:B------:R-:W-:Y:S02]  /*0b80*/  CS2R R16, SRZ ;  /* 0x0000000000107805 */ /* 0x000fe4000001ff00 */
[----:B-1----:R-:W-:Y:S01]  /*0b90*/  LEA R10, R8, 0x1, 0x1 ;  /* 0x00000001080a7811 */ /* 0x002fe200078e08ff */
[----:B------:R-:W-:-:S04]  /*0ba0*/  IMAD.IADD R11, R4, 0x1, R25 ;  /* 0x00000001040b7824 */ /* 0x000fc800078e0219 */
[----:B------:R-:W-:Y:S01]  /*0bb0*/  IMAD R11, R8, 0x4800, R11 ;  /* 0x00004800080b7824 */ /* 0x000fe200078e020b */
        /* <DEDUP_REMOVED lines=21> */
[----:B------:R-:W-:Y:S01]  /*0d10*/  ISETP.LT.AND P1, PT, R10, 0x9, P6 ;  /* 0x000000090a00780c */ /* 0x000fe20003721270 */
[----:B------:R-:W-:-:S03]  /*0d20*/  IMAD.WIDE R10, R11, 0x4, R2 ;  /* 0x000000040b0a7825 */ /* 0x000fc600078e0202 */
[----:B------:R-:W-:Y:S02]  /*0d30*/  ISETP.GT.AND P5, PT, R15, RZ, P1 ;  /* 0x000000ff0f00720c */ /* 0x000fe40000fa4270 */
[----:B------:R-:W-:Y:S02]  /*0d40*/  P2R R83, PR, RZ, 0x2 ;  /* 0x00000002ff537803 */ /* 0x000fe40000000000 */
[----:B------:R-:W-:-:S04]  /*0d50*/  ISETP.LT.AND P5, PT, R4, 0x400, P5 ;  /* 0x000004000400780c */ /* 0x000fc80002fa1270 */
[----:B------:R-:W-:-:S13]  /*0d60*/  ISETP.LT.AND P5, PT, R5, 0x64, P5 ;  /* 0x000000640500780c */ /* 0x000fda0002fa1270 */
[----:B------:R-:W2:Y:S02]  /*0d70*/  @P5 LDG.E.EL.128 R16, desc[UR6][R10.64] ;  /* 0x000000060a105981 */ /* 0x000ea4000c2e1d00 */
[----:B--2---:R-:W-:Y:S02]  /*0d80*/  SEL R14, R19, 0xff800000, P5 ;  /* 0xff800000130e7807 */ /* 0x004fe40002800000 */
[----:B------:R-:W-:Y:S02]  /*0d90*/  SEL R19, R18, 0xff800000, P5 ;  /* 0xff80000012137807 */ /* 0x000fe40002800000 */
[-C--:B------:R-:W-:Y:S02]  /*0da0*/  FSETP.GEU.AND P2, PT, R23, R14.reuse, PT ;  /* 0x0000000e1700720b */ /* 0x080fe40003f4e000 */
[----:B------:R-:W-:Y:S02]  /*0db0*/  FSETP.NAN.AND P6, PT, R14, R14, PT ;  /* 0x0000000e0e00720b */ /* 0x000fe40003fc8000 */
[----:B------:R-:W-:-:S02]  /*0dc0*/  P2R R55, PR, RZ, 0x4 ;  /* 0x00000004ff377803 */ /* 0x000fc40000000000 */
[----:B------:R-:W-:Y:S02]  /*0dd0*/  SEL R12, R17, 0xff800000, P5 ;  /* 0xff800000110c7807 */ /* 0x000fe40002800000 */
[----:B------:R-:W-:-:S05]  /*0de0*/  SEL R13, R16, 0xff800000, P5 ;  /* 0xff800000100d7807 */ /* 0x000fca0002800000 */
[----:B------:R-:W-:Y:S01]  /*0df0*/  @P2 SEL R14, R14, R23, P6 ;  /* 0x000000170e0e2207 */ /* 0x000fe20003000000 */
[----:B------:R-:W-:Y:S01]  /*0e00*/  VIADD R23, R9, 0x2400 ;  /* 0x0000240009177836 */ /* 0x000fe20000000000 */
[-C--:B------:R-:W-:Y:S02]  /*0e10*/  FSETP.GEU.AND P2, PT, R22, R19.reuse, PT ;  /* 0x000000131600720b */ /* 0x080fe40003f4e000 */
[----:B------:R-:W-:Y:S01]  /*0e20*/  FSETP.NAN.AND P6, PT, R19, R19, PT ;  /* 0x000000131300720b */ /* 0x000fe20003fc8000 */
[----:B------:R-:W-:Y:S01]  /*0e30*/  IMAD.IADD R11, R4, 0x1, R23 ;  /* 0x00000001040b7824 */ /* 0x000fe200078e0217 */
[----:B------:R-:W-:-:S03]  /*0e40*/  P2R R58, PR, RZ, 0x4 ;  /* 0x00000004ff3a7803 */ /* 0x000fc60000000000 */
[----:B------:R-:W-:-:S04]  /*0e50*/  IMAD R11, R8, 0x4800, R11 ;  /* 0x00004800080b7824 */ /* 0x000fc800078e020b */
[----:B------:R-:W-:Y:S02]  /*0e60*/  IMAD.WIDE R10, R11, 0x4, R2 ;  /* 0x000000040b0a7825 */ /* 0x000fe400078e0202 */
        /* <DEDUP_REMOVED lines=9> */
[----:B------:R-:W-:Y:S02]  /*0f00*/  ISETP.GT.AND P6, PT, R15, -0x1, P1 ;  /* 0xffffffff0f00780c */ /* 0x000fe40000fc4270 */
[----:B------:R-:W-:Y:S02]  /*0f10*/  ISETP.NE.AND P2, PT, R96, RZ, PT ;  /* 0x000000ff6000720c */ /* 0x000fe40003f45270 */
[----:B------:R-:W-:-:S04]  /*0f20*/  ISETP.LT.AND P6, PT, R4, 0x400, P6 ;  /* 0x000004000400780c */ /* 0x000fc800037c1270 */
[----:B------:R-:W-:-:S13]  /*0f30*/  ISETP.LT.AND P6, PT, R5, 0x64, P6 ;  /* 0x000000640500780c */ /* 0x000fda00037c1270 */
[----:B------:R1:W2:Y:S01]  /*0f40*/  @P6 LDG.E.EL.128 R36, desc[UR6][R10.64] ;  /* 0x000000060a246981 */ /* 0x0002a2000c2e1d00 */
[----:B------:R-:W-:Y:S02]  /*0f50*/  CS2R R16, SRZ ;  /* 0x0000000000107805 */ /* 0x000fe4000001ff00 */
[----:B-1----:R-:W-:-:S05]  /*0f60*/  LOP3.LUT R10, R4, 0x4, RZ, 0xfc, !PT ;  /* 0x00000004040a7812 */ /* 0x002fca00078efcff */
[----:B------:R-:W-:Y:S01]  /*0f70*/  IMAD.IADD R15, R10, 0x1, R33 ;  /* 0x000000010a0f7824 */ /* 0x000fe200078e0221 */
[----:B--2---:R-:W-:Y:S02]  /*0f80*/  SEL R22, R36, 0xff800000, P6 ;  /* 0xff80000024167807 */ /* 0x004fe40003000000 */
[----:B------:R-:W-:Y:S01]  /*0f90*/  SEL R21, R37, 0xff800000, P6 ;  /* 0xff80000025157807 */ /* 0x000fe20003000000 */
[----:B------:R-:W-:Y:S01]  /*0fa0*/  IMAD R37, R8, 0x4800, R15 ;  /* 0x0000480008257824 */ /* 0x000fe200078e020f */
[-C--:B------:R-:W-:Y:S02]  /*0fb0*/  FSETP.GEU.AND P3, PT, R13, R22.reuse, PT ;  /* 0x000000160d00720b */ /* 0x080fe40003f6e000 */
[----:B------:R-:W-:Y:S01]  /*0fc0*/  FSETP.NAN.AND P1, PT, R22, R22, PT ;  /* 0x000000161600720b */ /* 0x000fe20003f28000 */
[----:B------:R-:W-:Y:S01]  /*0fd0*/  IMAD.WIDE R36, R37, 0x4, R2 ;  /* 0x0000000425247825 */ /* 0x000fe200078e0202 */
[----:B------:R-:W-:Y:S02]  /*0fe0*/  P2R R68, PR, RZ, 0x8 ;  /* 0x00000008ff447803 */ /* 0x000fe40000000000 */
[----:B------:R-:W-:-:S02]  /*0ff0*/  SEL R20, R38, 0xff800000, P6 ;  /* 0xff80000026147807 */ /* 0x000fc40003000000 */
[----:B------:R-:W-:Y:S01]  /*1000*/  SEL R11, R39, 0xff800000, P6 ;  /* 0xff800000270b7807 */ /* 0x000fe20003000000 */
[----:B------:R-:W-:-:S04]  /*1010*/  IMAD.IADD R39, R10, 0x1, R27 ;  /* 0x000000010a277824 */ /* 0x000fc800078e021b */
[----:B------:R-:W-:Y:S01]  /*1020*/  @P3 SEL R22, R22, R13, P1 ;  /* 0x0000000d16163207 */ /* 0x000fe20000800000 */
[----:B------:R-:W-:Y:S01]  /*1030*/  IMAD R39, R8, 0x4800, R39 ;  /* 0x0000480008277824 */ /* 0x000fe200078e0227 */
[-C--:B------:R-:W-:Y:S02]  /*1040*/  FSETP.GEU.AND P3, PT, R12, R21.reuse, PT ;  /* 0x000000150c00720b */ /* 0x080fe40003f6e000 */
[----:B------:R-:W-:Y:S01]  /*1050*/  FSETP.NAN.AND P1, PT, R21, R21, PT ;  /* 0x000000151500720b */ /* 0x000fe20003f28000 */
[----:B------:R-:W-:Y:S01]  /*1060*/  IMAD.WIDE R38, R39, 0x4, R2 ;  /* 0x0000000427267825 */ /* 0x000fe200078e0202 */
[----:B------:R-:W-:-:S09]  /*1070*/  P2R R67, PR, RZ, 0x8 ;  /* 0x00000008ff437803 */ /* 0x000fd20000000000 */
[----:B------:R-:W-:Y:S02]  /*1080*/  @P3 SEL R21, R21, R12, P1 ;  /* 0x0000000c15153207 */ /* 0x000fe40000800000 */
[----:B------:R-:W-:Y:S02]  /*1090*/  CS2R R12, SRZ ;  /* 0x00000000000c7805 */ /* 0x000fe4000001ff00 */
[-C--:B------:R-:W-:Y:S02]  /*10a0*/  FSETP.GEU.AND P3, PT, R19, R20.reuse, PT ;  /* 0x000000141300720b */ /* 0x080fe40003f6e000 */
[----:B------:R-:W-:Y:S02]  /*10b0*/  FSETP.NAN.AND P1, PT, R20, R20, PT ;  /* 0x000000141400720b */ /* 0x000fe40003f28000 */
[----:B------:R-:W-:-:S09]  /*10c0*/  P2R R66, PR, RZ, 0x8 ;  /* 0x00000008ff427803 */ /* 0x000fd20000000000 */
[----:B------:R-:W-:Y:S02]  /*10d0*/  @P3 SEL R20, R20, R19, P1 ;  /* 0x0000001314143207 */ /* 0x000fe40000800000 */
[----:B------:R-:W-:Y:S02]  /*10e0*/  CS2R R18, SRZ ;  /* 0x0000000000127805 */ /* 0x000fe4000001ff00 */
[-C--:B------:R-:W-:Y:S02]  /*10f0*/  FSETP.GEU.AND P3, PT, R14, R11.reuse, PT ;  /* 0x0000000b0e00720b */ /* 0x080fe40003f6e000 */
[C---:B------:R-:W-:Y:S02]  /*1100*/  FSETP.NAN.AND P1, PT, R11.reuse, R11, PT ;  /* 0x0000000b0b00720b */ /* 0x040fe40003f28000 */
[----:B------:R-:W-:Y:S01]  /*1110*/  P2R R65, PR, RZ, 0x8 ;  /* 0x00000008ff417803 */ /* 0x000fe20000000000 */
[----:B------:R-:W2:Y:S08]  /*1120*/  @P2 LDG.E.EL.128 R16, desc[UR6][R36.64] ;  /* 0x0000000624102981 */ /* 0x000eb0000c2e1d00 */
[----:B------:R-:W-:-:S02]  /*1130*/  @P3 SEL R11, R11, R14, P1 ;  /* 0x0000000e0b0b3207 */ /* 0x000fc40000800000 */
[----:B------:R-:W-:-:S06]  /*1140*/  CS2R R14, SRZ ;  /* 0x00000000000e7805 */ /* 0x000fcc000001ff00 */
[----:B------:R-:W3:Y:S01]  /*1150*/  @P0 LDG.E.EL.128 R12, desc[UR6][R38.64] ;  /* 0x00000006260c0981 */ /* 0x000ee2000c2e1d00 */
[----:B--2---:R-:W-:Y:S02]  /*1160*/  SEL R69, R16, 0xff800000, P2 ;  /* 0xff80000010457807 */ /* 0x004fe40001000000 */
[----:B---3--:R-:W-:-:S04]  /*1170*/  SEL R24, R12, 0xff800000, P0 ;  /* 0xff8000000c187807 */ /* 0x008fc80000000000 */
[C---:B------:R-:W-:Y:S02]  /*1180*/  FSETP.GT.AND P3, PT, R24.reuse, R69, PT ;  /* 0x000000451800720b */ /* 0x040fe40003f64000 */
[----:B------:R-:W-:Y:S02]  /*1190*/  FSETP.NAN.AND P1, PT, R24, R24, PT ;  /* 0x000000181800720b */ /* 0x000fe40003f28000 */
[----:B------:R-:W-:Y:S02]  /*11a0*/  SEL R17, R17, 0xff800000, P2 ;  /* 0xff80000011117807 */ /* 0x000fe40001000000 */
[----:B------:R-:W-:Y:S02]  /*11b0*/  SEL R26, R13, 0xff800000, P0 ;  /* 0xff8000000d1a7807 */ /* 0x000fe40000000000 */
[----:B------:R-:W-:-:S05]  /*11c0*/  P2R R70, PR, RZ, 0x8 ;  /* 0x00000008ff467803 */ /* 0x000fca0000000000 */
[----:B------:R-:W-:Y:S02]  /*11d0*/  @!P3 SEL R24, R24, R69, P1 ;  /* 0x000000451818b207 */ /* 0x000fe40000800000 */
[C---:B------:R-:W-:Y:S02]  /*11e0*/  FSETP.GT.AND P3, PT, R26.reuse, R17, PT ;  /* 0x000000111a00720b */ /* 0x040fe40003f64000 */
[----:B------:R-:W-:Y:S02]  /*11f0*/  FSETP.NAN.AND P1, PT, R26, R26, PT ;  /* 0x0000001a1a00720b */ /* 0x000fe40003f28000 */
[----:B------:R-:W-:Y:S02]  /*1200*/  SEL R13, R18, 0xff800000, P2 ;  /* 0xff800000120d7807 */ /* 0x000fe40001000000 */
[----:B------:R-:W-:-:S07]  /*1210*/  SEL R18, R14, 0xff800000, P0 ;  /* 0xff8000000e127807 */ /* 0x000fce0000000000 */
[----:B------:R-:W-:Y:S02]  /*1220*/  @!P3 SEL R26, R26, R17, P1 ;  /* 0x000000111a1ab207 */ /* 0x000fe40000800000 */
[C---:B------:R-:W-:Y:S02]  /*1230*/  FSETP.GT.AND P1, PT, R18.reuse, R13, PT ;  /* 0x0000000d1200720b */ /* 0x040fe40003f24000 */
[----:B------:R-:W-:Y:S02]  /*1240*/  P2R R72, PR, RZ, 0x8 ;  /* 0x00000008ff487803 */ /* 0x000fe40000000000 */
[----:B------:R-:W-:Y:S02]  /*1250*/  FSETP.NAN.AND P3, PT, R18, R18, PT ;  /* 0x000000121200720b */ /* 0x000fe40003f68000 */
[----:B------:R-:W-:Y:S02]  /*1260*/  SEL R12, R19, 0xff800000, P2 ;  /* 0xff800000130c7807 */ /* 0x000fe40001000000 */
[----:B------:R-:W-:-:S05]  /*1270*/  SEL R19, R15, 0xff800000, P0 ;  /* 0xff8000000f137807 */ /* 0x000fca0000000000 */
[----:B------:R-:W-:Y:S02]  /*1280*/  @!P1 SEL R18, R18, R13, P3 ;  /* 0x0000000d12129207 */ /* 0x000fe40001800000 */
[C---:B------:R-:W-:Y:S01]  /*1290*/  FSETP.GT.AND P3, PT, R19.reuse, R12, PT ;  /* 0x0000000c1300720b */ /* 0x040fe20003f64000 */
[----:B------:R-:W-:Y:S01]  /*12a0*/  IMAD.IADD R13, R10, 0x1, R31 ;  /* 0x000000010a0d7824 */ /* 0x000fe200078e021f */
[----:B------:R-:W-:Y:S02]  /*12b0*/  P2R R74, PR, RZ, 0x2 ;  /* 0x00000002ff4a7803 */ /* 0x000fe40000000000 */
[----:B------:R-:W-:Y:S02]  /*12c0*/  ISETP.NE.AND P1, PT, R28, RZ, PT ;  /* 0x000000ff1c00720c */ /* 0x000fe40003f25270 */
[----:B------:R-:W-:Y:S01]  /*12d0*/  FSETP.NAN.AND P2, PT, R19, R19, PT ;  /* 0x000000131300720b */ /* 0x000fe20003f48000 */
[----:B------:R-:W-:Y:S01]  /*12e0*/  IMAD R17, R8, 0x4800, R13 ;  /* 0x0000480008117824 */ /* 0x000fe200078e020d */
[----:B------:R-:W-:-:S03]  /*12f0*/  CS2R R14, SRZ ;  /* 0x00000000000e7805 */ /* 0x000fc6000001ff00 */
[----:B------:R-:W-:Y:S02]  /*1300*/  IMAD.WIDE R16, R17, 0x4, R2 ;  /* 0x0000000411107825 */ /* 0x000fe400078e0202 */
[----:B------:R-:W-:Y:S02]  /*1310*/  @!P3 SEL R19, R19, R12, P2 ;  /* 0x0000000c1313b207 */ /* 0x000fe40001000000 */
[----:B------:R-:W-:-:S06]  /*1320*/  CS2R R12, SRZ ;  /* 0x00000000000c7805 */ /* 0x000fcc000001ff00 */
[----:B------:R-:W2:Y:S01]  /*1330*/  @P1 LDG.E.EL.128 R12, desc[UR6][R16.64] ;  /* 0x00000006100c1981 */ /* 0x000ea2000c2e1d00 */
[----:B------:R-:W-:Y:S02]  /*1340*/  P2R R76, PR, RZ, 0x8 ;  /* 0x00000008ff4c7803 */ /* 0x000fe40000000000 */
[----:B--2---:R-:W-:-:S04]  /*1350*/  SEL R28, R15, 0xff800000, P1 ;  /* 0xff8000000f1c7807 */ /* 0x004fc80000800000 */
[-C--:B------:R-:W-:Y:S02]  /*1360*/  FSETP.GEU.AND P3, PT, R19, R28.reuse, PT ;  /* 0x0000001c1300720b */ /* 0x080fe40003f6e000 */
[----:B------:R-:W-:Y:S02]  /*1370*/  FSETP.NAN.AND P2, PT, R28, R28, PT ;  /* 0x0000001c1c00720b */ /* 0x000fe40003f48000 */
[----:B------:R-:W-:Y:S02]  /*1380*/  SEL R39, R14, 0xff800000, P1 ;  /* 0xff8000000e277807 */ /* 0x000fe40000800000 */
[----:B------:R-:W-:-:S07]  /*1390*/  P2R R71, PR, RZ, 0x8 ;  /* 0x00000008ff477803 */ /* 0x000fce0000000000 */
[----:B------:R-:W-:Y:S02]  /*13a0*/  @P3 SEL R28, R28, R19, P2 ;  /* 0x000000131c1c3207 */ /* 0x000fe40001000000 */
[-C--:B------:R-:W-:Y:S02]  /*13b0*/  FSETP.GEU.AND P3, PT, R18, R39.reuse, PT ;  /* 0x000000271200720b */ /* 0x080fe40003f6e000 */
[----:B------:R-:W-:Y:S02]  /*13c0*/  FSETP.NAN.AND P2, PT, R39, R39, PT ;  /* 0x000000272700720b */ /* 0x000fe40003f48000 */
[----:B------:R-:W-:-:S09]  /*13d0*/  SEL R37, R13, 0xff800000, P1 ;  /* 0xff8000000d257807 */ /* 0x000fd20000800000 */
[----:B------:R-:W-:Y:S02]  /*13e0*/  @P3 SEL R39, R39, R18, P2 ;  /* 0x0000001227273207 */ /* 0x000fe40001000000 */
[-C--:B------:R-:W-:Y:S02]  /*13f0*/  FSETP.GEU.AND P2, PT, R26, R37.reuse, PT ;  /* 0x000000251a00720b */ /* 0x080fe40003f4e000 */
[----:B------:R-:W-:Y:S02]  /*1400*/  P2R R73, PR, RZ, 0x8 ;  /* 0x00000008ff497803 */ /* 0x000fe40000000000 */
[----:B------:R-:W-:Y:S01]  /*1410*/  FSETP.NAN.AND P3, PT, R37, R37, PT ;  /* 0x000000252500720b */ /* 0x000fe20003f68000 */
[----:B------:R-:W-:Y:S01]  /*1420*/  IMAD.IADD R13, R10, 0x1, R35 ;  /* 0x000000010a0d7824 */ /* 0x000fe200078e0223 */
[----:B------:R-:W-:-:S07]  /*1430*/  P2R R75, PR, RZ, 0x4 ;  /* 0x00000004ff4b7803 */ /* 0x000fce0000000000 */
[----:B------:R-:W-:Y:S02]  /*1440*/  @P2 SEL R37, R37, R26, P3 ;  /* 0x0000001a25252207 */ /* 0x000fe40001800000 */
[----:B------:R-:W-:Y:S01]  /*1450*/  ISETP.NE.AND P2, PT, R30, RZ, PT ;  /* 0x000000ff1e00720c */ /* 0x000fe20003f45270 */
[----:B------:R-:W-:Y:S01]  /*1460*/  IMAD R17, R8, 0x4800, R13 ;  /* 0x0000480008117824 */ /* 0x000fe200078e020d */
[----:B------:R-:W-:Y:S02]  /*1470*/  SEL R19, R12, 0xff800000, P1 ;  /* 0xff8000000c137807 */ /* 0x000fe40000800000 */
[----:B------:R-:W-:Y:S02]  /*1480*/  CS2R R12, SRZ ;  /* 0x00000000000c7805 */ /* 0x000fe4000001ff00 */
[----:B------:R-:W-:Y:S01]  /*1490*/  CS2R R14, SRZ ;  /* 0x00000000000e7805 */ /* 0x000fe2000001ff00 */
[----:B------:R-:W-:-:S06]  /*14a0*/  IMAD.WIDE R16, R17, 0x4, R2 ;  /* 0x0000000411107825 */ /* 0x000fcc00078e0202 */
[----:B------:R-:W2:Y:S01]  /*14b0*/  @P2 LDG.E.EL.128 R12, desc[UR6][R16.64] ;  /* 0x00000006100c2981 */ /* 0x000ea2000c2e1d00 */
[-C--:B------:R-:W-:Y:S02]  /*14c0*/  FSETP.GEU.AND P3, PT, R24, R19.reuse, PT ;  /* 0x000000131800720b */ /* 0x080fe40003f6e000 */
[----:B------:R-:W-:Y:S02]  /*14d0*/  P2R R102, PR, RZ, 0x2 ;  /* 0x00000002ff667803 */ /* 0x000fe40000000000 */
[----:B------:R-:W-:Y:S02]  /*14e0*/  FSETP.NAN.AND P1, PT, R19, R19, PT ;  /* 0x000000131300720b */ /* 0x000fe40003f28000 */
[----:B------:R-:W-:-:S07]  /*14f0*/  P2R R77, PR, RZ, 0x8 ;  /* 0x00000008ff4d7803 */ /* 0x000fce0000000000 */
[----:B------:R-:W-:Y:S02]  /*1500*/  @P3 SEL R19, R19, R24, P1 ;  /* 0x0000001813133207 */ /* 0x000fe40000800000 */
        /* <DEDUP_REMOVED lines=8> */
[----:B------:R-:W-:Y:S02]  /*1590*/  SEL R26, R14, 0xff800000, P2 ;  /* 0xff8000000e1a7807 */ /* 0x000fe40001000000 */
[----:B------:R-:W-:-:S07]  /*15a0*/  P2R R80, PR, RZ, 0x8 ;  /* 0x00000008ff507803 */ /* 0x000fce0000000000 */
[----:B------:R-:W-:Y:S02]  /*15b0*/  @P3 SEL R24, R24, R37, P1 ;  /* 0x0000002518183207 */ /* 0x000fe40000800000 */
[-C--:B------:R-:W-:Y:S02]  /*15c0*/  FSETP.GEU.AND P3, PT, R39, R26.reuse, PT ;  /* 0x0000001a2700720b */ /* 0x080fe40003f6e000 */
[----:B------:R-:W-:Y:S01]  /*15d0*/  FSETP.NAN.AND P1, PT, R26, R26, PT ;  /* 0x0000001a1a00720b */ /* 0x000fe20003f28000 */
[----:B------:R-:W-:Y:S01]  /*15e0*/  IMAD.IADD R13, R10, 0x1, R9 ;  /* 0x000000010a0d7824 */ /* 0x000fe200078e0209 */
[----:B------:R-:W-:-:S03]  /*15f0*/  P2R R81, PR, RZ, 0x8 ;  /* 0x00000008ff517803 */ /* 0x000fc60000000000 */
[----:B------:R-:W-:-:S06]  /*1600*/  IMAD R17, R8, 0x4800, R13 ;  /* 0x0000480008117824 */ /* 0x000fcc00078e020d */
[----:B------:R-:W-:Y:S02]  /*1610*/  @P3 SEL R26, R26, R39, P1 ;  /* 0x000000271a1a3207 */ /* 0x000fe40000800000 */
[----:B------:R-:W-:Y:S02]  /*1620*/  ISETP.NE.AND P3, PT, R32, RZ, PT ;  /* 0x000000ff2000720c */ /* 0x000fe40003f65270 */
[----:B------:R-:W-:Y:S02]  /*1630*/  CS2R R12, SRZ ;  /* 0x00000000000c7805 */ /* 0x000fe4000001ff00 */
[----:B------:R-:W-:Y:S02]  /*1640*/  SEL R19, R15, 0xff800000, P2 ;  /* 0xff8000000f137807 */ /* 0x000fe40001000000 */
[----:B------:R-:W-:Y:S01]  /*1650*/  CS2R R14, SRZ ;  /* 0x00000000000e7805 */ /* 0x000fe2000001ff00 */
[----:B------:R-:W-:-:S06]  /*1660*/  IMAD.WIDE R16, R17, 0x4, R2 ;  /* 0x0000000411107825 */ /* 0x000fcc00078e0202 */
[----:B------:R-:W2:Y:S01]  /*1670*/  @P3 LDG.E.EL.128 R12, desc[UR6][R16.64] ;  /* 0x00000006100c3981 */ /* 0x000ea2000c2e1d00 */
[----:B------:R-:W-:Y:S02]  /*1680*/  P2R R109, PR, RZ, 0x4 ;  /* 0x00000004ff6d7803 */ /* 0x000fe40000000000 */
[-C--:B------:R-:W-:Y:S02]  /*1690*/  FSETP.GEU.AND P2, PT, R28, R19.reuse, PT ;  /* 0x000000131c00720b */ /* 0x080fe40003f4e000 */
[----:B------:R-:W-:Y:S02]  /*16a0*/  FSETP.NAN.AND P1, PT, R19, R19, PT ;  /* 0x000000131300720b */ /* 0x000fe40003f28000 */
[----:B------:R-:W-:-:S09]  /*16b0*/  P2R R82, PR, RZ, 0x4 ;  /* 0x00000004ff527803 */ /* 0x000fd20000000000 */
[----:B------:R-:W-:Y:S02]  /*16c0*/  @P2 SEL R19, R19, R28, P1 ;  /* 0x0000001c13132207 */ /* 0x000fe40000800000 */
[----:B--2---:R-:W-:-:S04]  /*16d0*/  SEL R28, R15, 0xff800000, P3 ;  /* 0xff8000000f1c7807 */ /* 0x004fc80001800000 */
[-C--:B------:R-:W-:Y:S02]  /*16e0*/  FSETP.GEU.AND P2, PT, R19, R28.reuse, PT ;  /* 0x0000001c1300720b */ /* 0x080fe40003f4e000 */
[----:B------:R-:W-:Y:S01]  /*16f0*/  SEL R37, R13, 0xff800000, P3 ;  /* 0xff8000000d257807 */ /* 0x000fe20001800000 */
[----:B------:R-:W-:Y:S01]  /*1700*/  IMAD.IADD R13, R10, 0x1, R29 ;  /* 0x000000010a0d7824 */ /* 0x000fe200078e021d */
[----:B------:R-:W-:-:S03]  /*1710*/  FSETP.NAN.AND P1, PT, R28, R28, PT ;  /* 0x0000001c1c00720b */ /* 0x000fc60003f28000 */
[----:B------:R-:W-:Y:S01]  /*1720*/  IMAD R17, R8, 0x4800, R13 ;  /* 0x0000480008117824 */ /* 0x000fe200078e020d */
[----:B------:R-:W-:Y:S02]  /*1730*/  SEL R39, R14, 0xff800000, P3 ;  /* 0xff8000000e277807 */ /* 0x000fe40001800000 */
[----:B------:R-:W-:-:S03]  /*1740*/  CS2R R14, SRZ ;  /* 0x00000000000e7805 */ /* 0x000fc6000001ff00 */
[----:B------:R-:W-:Y:S02]  /*1750*/  @P2 SEL R28, R28, R19, P1 ;  /* 0x000000131c1c2207 */ /* 0x000fe40000800000 */
[----:B------:R-:W-:Y:S02]  /*1760*/  SEL R19, R12, 0xff800000, P3 ;  /* 0xff8000000c137807 */ /* 0x000fe40001800000 */
[----:B------:R-:W-:Y:S01]  /*1770*/  CS2R R12, SRZ ;  /* 0x00000000000c7805 */ /* 0x000fe2000001ff00 */
[----:B------:R-:W-:-:S05]  /*1780*/  IMAD.WIDE R16, R17, 0x4, R2 ;  /* 0x0000000411107825 */ /* 0x000fca00078e0202 */
[----:B------:R-:W2:Y:S01]  /*1790*/  @P4 LDG.E.EL.128 R12, desc[UR6][R16.64] ;  /* 0x00000006100c4981 */ /* 0x000ea2000c2e1d00 */
[----:B------:R-:W-:Y:S02]  /*17a0*/  P2R R84, PR, RZ, 0x4 ;  /* 0x00000004ff547803 */ /* 0x000fe40000000000 */
        /* <DEDUP_REMOVED lines=50> */
[----:B------:R1:W2:Y:S01]  /*1ad0*/  @P6 LDG.E.EL.128 R12, desc[UR6][R16.64] ;  /* 0x00000006100c6981 */ /* 0x0002a2000c2e1d00 */
        /* <DEDUP_REMOVED lines=13> */
[----:B------:R-:W-:Y:S02]  /*1bb0*/  LOP3.LUT R26, R4, 0x8, RZ, 0xfc, !PT ;  /* 0x00000008041a7812 */ /* 0x000fe400078efcff */
[----:B------:R-:W-:Y:S02]  /*1bc0*/  P2R R95, PR, RZ, 0x4 ;  /* 0x00000004ff5f7803 */ /* 0x000fe40000000000 */
[----:B------:R-:W-:Y:S02]  /*1bd0*/  ISETP.NE.AND P2, PT, R96, RZ, PT ;  /* 0x000000ff6000720c */ /* 0x000fe40003f45270 */
[----:B-1----:R-:W-:Y:S02]  /*1be0*/  CS2R R16, SRZ ;  /* 0x0000000000107805 */ /* 0x002fe4000001ff00 */
        /* <DEDUP_REMOVED lines=12> */
[----:B------:R-:W-:Y:S02]  /*1cb0*/  FSETP.NAN.AND P1, PT, R28, R28, PT ;  /* 0x0000001c1c00720b */ /* 0x000fe40003f28000 */
[----:B------:R-:W-:Y:S01]  /*1cc0*/  SEL R24, R15, 0xff800000, P6 ;  /* 0xff8000000f187807 */ /* 0x000fe20003000000 */
[----:B------:R-:W-:-:S08]  /*1cd0*/  IMAD.IADD R15, R26, 0x1, R33 ;  /* 0x000000011a0f7824 */ /* 0x000fd000078e0221 */
[----:B------:R-:W-:Y:S01]  /*1ce0*/  @P3 SEL R28, R28, R39, P1 ;  /* 0x000000271c1c3207 */ /* 0x000fe20000800000 */
[----:B------:R-:W-:Y:S02]  /*1cf0*/  IMAD.IADD R39, R26, 0x1, R27 ;  /* 0x000000011a277824 */ /* 0x000fe400078e021b */
[C---:B------:R-:W-:Y:S02]  /*1d00*/  IMAD R37, R8.reuse, 0x4800, R15 ;  /* 0x0000480008257824 */ /* 0x040fe400078e020f */
[----:B------:R-:W-:Y:S01]  /*1d10*/  IMAD R39, R8, 0x4800, R39 ;  /* 0x0000480008277824 */ /* 0x000fe200078e0227 */
[----:B------:R-:W-:Y:S02]  /*1d20*/  CS2R R18, SRZ ;  /* 0x0000000000127805 */ /* 0x000fe4000001ff00 */
[----:B------:R-:W-:Y:S02]  /*1d30*/  CS2R R12, SRZ ;  /* 0x00000000000c7805 */ /* 0x000fe4000001ff00 */
[----:B------:R-:W-:Y:S01]  /*1d40*/  CS2R R14, SRZ ;  /* 0x00000000000e7805 */ /* 0x000fe2000001ff00 */
[----:B------:R-:W-:-:S04]  /*1d50*/  IMAD.WIDE R36, R37, 0x4, R2 ;  /* 0x0000000425247825 */ /* 0x000fc800078e0202 */
[----:B------:R-:W-:Y:S01]  /*1d60*/  IMAD.WIDE R38, R39, 0x4, R2 ;  /* 0x0000000427267825 */ /* 0x000fe200078e0202 */
[----:B------:R-:W2:Y:S04]  /*1d70*/  @P2 LDG.E.EL.128 R16, desc[UR6][R36.64] ;  /* 0x0000000624102981 */ /* 0x000ea8000c2e1d00 */
[----:B------:R-:W3:Y:S01]  /*1d80*/  @P0 LDG.E.EL.128 R12, desc[UR6][R38.64] ;  /* 0x00000006260c0981 */ /* 0x000ee2000c2e1d00 */
[----:B------:R-:W-:Y:S02]  /*1d90*/  P2R R100, PR, RZ, 0x8 ;  /* 0x00000008ff647803 */ /* 0x000fe40000000000 */
[-C--:B------:R-:W-:Y:S02]  /*1da0*/  FSETP.GEU.AND P3, PT, R34, R24.reuse, PT ;  /* 0x000000182200720b */ /* 0x080fe40003f6e000 */
[----:B------:R-:W-:-:S02]  /*1db0*/  FSETP.NAN.AND P1, PT, R24, R24, PT ;  /* 0x000000181800720b */ /* 0x000fc40003f28000 */
[----:B------:R-:W-:-:S09]  /*1dc0*/  P2R R101, PR, RZ, 0x8 ;  /* 0x00000008ff657803 */ /* 0x000fd20000000000 */
[----:B------:R-:W-:Y:S02]  /*1dd0*/  @P3 SEL R24, R24, R34, P1 ;  /* 0x0000002218183207 */ /* 0x000fe40000800000 */
[----:B--2---:R-:W-:Y:S02]  /*1de0*/  SEL R69, R16, 0xff800000, P2 ;  /* 0xff80000010457807 */ /* 0x004fe40001000000 */
[----:B---3--:R-:W-:-:S04]  /*1df0*/  SEL R34, R12, 0xff800000, P0 ;  /* 0xff8000000c227807 */ /* 0x008fc80000000000 */
[C---:B------:R-:W-:Y:S02]  /*1e00*/  FSETP.GT.AND P3, PT, R34.reuse, R69, PT ;  /* 0x000000452200720b */ /* 0x040fe40003f64000 */
[----:B------:R-:W-:Y:S02]  /*1e10*/  FSETP.NAN.AND P1, PT, R34, R34, PT ;  /* 0x000000222200720b */ /* 0x000fe40003f28000 */
[----:B------:R-:W-:Y:S02]  /*1e20*/  SEL R12, R17, 0xff800000, P2 ;  /* 0xff800000110c7807 */ /* 0x000fe40001000000 */
[----:B------:R-:W-:-:S07]  /*1e30*/  P2R R103, PR, RZ, 0x8 ;  /* 0x00000008ff677803 */ /* 0x000fce0000000000 */
[----:B------:R-:W-:Y:S02]  /*1e40*/  @!P3 SEL R34, R34, R69, P1 ;  /* 0x000000452222b207 */ /* 0x000fe40000800000 */
[----:B------:R-:W-:-:S04]  /*1e50*/  SEL R69, R13, 0xff800000, P0 ;  /* 0xff8000000d457807 */ /* 0x000fc80000000000 */
[C---:B------:R-:W-:Y:S02]  /*1e60*/  FSETP.GT.AND P3, PT, R69.reuse, R12, PT ;  /* 0x0000000c4500720b */ /* 0x040fe40003f64000 */
[----:B------:R-:W-:Y:S02]  /*1e70*/  FSETP.NAN.AND P1, PT, R69, R69, PT ;  /* 0x000000454500720b */ /* 0x000fe40003f28000 */
[----:B------:R-:W-:Y:S02]  /*1e80*/  SEL R13, R18, 0xff800000, P2 ;  /* 0xff800000120d7807 */ /* 0x000fe40001000000 */
[----:B------:R-:W-:Y:S02]  /*1e90*/  SEL R18, R14, 0xff800000, P0 ;  /* 0xff8000000e127807 */ /* 0x000fe40000000000 */
[----:B------:R-:W-:-:S05]  /*1ea0*/  P2R R104, PR, RZ, 0x8 ;  /* 0x00000008ff687803 */ /* 0x000fca0000000000 */
[----:B------:R-:W-:Y:S02]  /*1eb0*/  @!P3 SEL R69, R69, R12, P1 ;  /* 0x0000000c4545b207 */ /* 0x000fe40000800000 */
[C---:B------:R-:W-:Y:S02]  /*1ec0*/  FSETP.GT.AND P3, PT, R18.reuse, R13, PT ;  /* 0x0000000d1200720b */ /* 0x040fe40003f64000 */
[----:B------:R-:W-:Y:S02]  /*1ed0*/  SEL R12, R19, 0xff800000, P2 ;  /* 0xff800000130c7807 */ /* 0x000fe40001000000 */
[----:B------:R-:W-:Y:S02]  /*1ee0*/  SEL R19, R15, 0xff800000, P0 ;  /* 0xff8000000f137807 */ /* 0x000fe40000000000 */
[----:B------:R-:W-:Y:S02]  /*1ef0*/  FSETP.NAN.AND P1, PT, R18, R18, PT ;  /* 0x000000121200720b */ /* 0x000fe40003f28000 */
[----:B------:R-:W-:-:S05]  /*1f00*/  FSETP.GT.AND P2, PT, R19, R12, PT ;  /* 0x0000000c1300720b */ /* 0x000fca0003f44000 */
[----:B------:R-:W-:Y:S01]  /*1f10*/  @!P3 SEL R18, R18, R13, P1 ;  /* 0x0000000d1212b207 */ /* 0x000fe20000800000 */
[----:B------:R-:W-:Y:S01]  /*1f20*/  IMAD.IADD R13, R26, 0x1, R31 ;  /* 0x000000011a0d7824 */ /* 0x000fe200078e021f */
[----:B------:R-:W-:Y:S02]  /*1f30*/  ISETP.NE.AND P1, PT, R102, RZ, PT ;  /* 0x000000ff6600720c */ /* 0x000fe40003f25270 */
[----:B------:R-:W-:Y:S02]  /*1f40*/  P2R R102, PR, RZ, 0x1 ;  /* 0x00000001ff667803 */ /* 0x000fe40000000000 */
[C---:B------:R-:W-:Y:S01]  /*1f50*/  FSETP.NAN.AND P0, PT, R19.reuse, R19, PT ;  /* 0x000000131300720b */ /* 0x040fe20003f08000 */
[----:B------:R-:W-:Y:S01]  /*1f60*/  IMAD R17, R8, 0x4800, R13 ;  /* 0x0000480008117824 */ /* 0x000fe200078e020d */
[----:B------:R-:W-:Y:S02]  /*1f70*/  CS2R R14, SRZ ;  /* 0x00000000000e7805 */ /* 0x000fe4000001ff00 */
[----:B------:R-:W-:-:S02]  /*1f80*/  @!P2 SEL R19, R19, R12, P0 ;  /* 0x0000000c1313a207 */ /* 0x000fc40000000000 */
[----:B------:R-:W-:Y:S01]  /*1f90*/  CS2R R12, SRZ ;  /* 0x00000000000c7805 */ /* 0x000fe2000001ff00 */
[----:B------:R-:W-:-:S05]  /*1fa0*/  IMAD.WIDE R16, R17, 0x4, R2 ;  /* 0x0000000411107825 */ /* 0x000fca00078e0202 */
        /* <DEDUP_REMOVED lines=10> */
[----:B------:R-:W-:-:S09]  /*2050*/  P2R R108, PR, RZ, 0x4 ;  /* 0x00000004ff6c7803 */ /* 0x000fd20000000000 */
[----:B------:R-:W-:Y:S02]  /*2060*/  @P2 SEL R37, R37, R18, P0 ;  /* 0x0000001225252207 */ /* 0x000fe40000000000 */
[----:B------:R-:W-:-:S04]  /*2070*/  SEL R18, R13, 0xff800000, P1 ;  /* 0xff8000000d127807 */ /* 0x000fc80000800000 */
        /* <DEDUP_REMOVED lines=17> */
[----:B------:R-:W-:Y:S02]  /*2190*/  P2R R105, PR, RZ, 0x8 ;  /* 0x00000008ff697803 */ /* 0x000fe40000000000 */
[----:B------:R-:W-:Y:S02]  /*21a0*/  ISETP.NE.AND P3, PT, R98, RZ, PT ;  /* 0x000000ff6200720c */ /* 0x000fe40003f65270 */
[----:B--2---:R-:W-:-:S04]  /*21b0*/  SEL R34, R12, 0xff800000, P2 ;  /* 0xff8000000c227807 */ /* 0x004fc80001000000 */
[-C--:B------:R-:W-:Y:S02]  /*21c0*/  FSETP.GEU.AND P1, PT, R19, R34.reuse, PT ;  /* 0x000000221300720b */ /* 0x080fe40003f2e000 */
[----:B------:R-:W-:Y:S02]  /*21d0*/  FSETP.NAN.AND P0, PT, R34, R34, PT ;  /* 0x000000222200720b */ /* 0x000fe40003f08000 */
[----:B------:R-:W-:-:S09]  /*21e0*/  P2R R109, PR, RZ, 0x2 ;  /* 0x00000002ff6d7803 */ /* 0x000fd20000000000 */
[----:B------:R-:W-:Y:S02]  /*21f0*/  @P1 SEL R34, R34, R19, P0 ;  /* 0x0000001322221207 */ /* 0x000fe40000000000 */
[----:B------:R-:W-:-:S04]  /*2200*/  SEL R19, R13, 0xff800000, P2 ;  /* 0xff8000000d137807 */ /* 0x000fc80001000000 */
[-C--:B------:R-:W-:Y:S02]  /*2210*/  FSETP.GEU.AND P1, PT, R18, R19.reuse, PT ;  /* 0x000000131200720b */ /* 0x080fe40003f2e000 */
[----:B------:R-:W-:Y:S02]  /*2220*/  FSETP.NAN.AND P0, PT, R19, R19, PT ;  /* 0x000000131300720b */ /* 0x000fe40003f08000 */
[----:B------:R-:W-:-:S09]  /*2230*/  P2R R111, PR, RZ, 0x2 ;  /* 0x00000002ff6f7803 */ /* 0x000fd20000000000 */
[----:B------:R-:W-:Y:S02]  /*2240*/  @P1 SEL R19, R19, R18, P0 ;  /* 0x0000001213131207 */ /* 0x000fe40000000000 */
[----:B------:R-:W-:-:S04]  /*2250*/  SEL R18, R14, 0xff800000, P2 ;  /* 0xff8000000e127807 */ /* 0x000fc80001000000 */
[-C--:B------:R-:W-:Y:S01]  /*2260*/  FSETP.GEU.AND P1, PT, R37, R18.reuse, PT ;  /* 0x000000122500720b */ /* 0x080fe20003f2e000 */
[----:B------:R-:W-:Y:S01]  /*2270*/  IMAD.IADD R13, R26, 0x1, R9 ;  /* 0x000000011a0d7824 */ /* 0x000fe200078e0209 */
[----:B------:R-:W-:-:S03]  /*2280*/  FSETP.NAN.AND P0, PT, R18, R18, PT ;  /* 0x000000121200720b */ /* 0x000fc60003f08000 */
[----:B------:R-:W-:Y:S01]  /*2290*/  IMAD R17, R8, 0x4800, R13 ;  /* 0x0000480008117824 */ /* 0x000fe200078e020d */
[----:B------:R-:W-:-:S03]  /*22a0*/  CS2R R12, SRZ ;  /* 0x00000000000c7805 */ /* 0x000fc6000001ff00 */
[----:B------:R-:W-:-:S04]  /*22b0*/  IMAD.WIDE R16, R17, 0x4, R2 ;  /* 0x0000000411107825 */ /* 0x000fc800078e0202 */
[----:B------:R-:W-:Y:S02]  /*22c0*/  @P1 SEL R18, R18, R37, P0 ;  /* 0x0000002512121207 */ /* 0x000fe40000000000 */
[----:B------:R-:W-:Y:S02]  /*22d0*/  SEL R37, R15, 0xff800000, P2 ;  /* 0xff8000000f257807 */ /* 0x000fe40001000000 */
[----:B------:R-:W-:-:S06]  /*22e0*/  CS2R R14, SRZ ;  /* 0x00000000000e7805 */ /* 0x000fcc000001ff00 */
        /* <DEDUP_REMOVED lines=66> */
[----:B------:R-:W-:Y:S02]  /*2710*/  CS2R R14, SRZ ;  /* 0x00000000000e7805 */ /* 0x000fe4000001ff00 */
[----:B------:R-:W-:-:S07]  /*2720*/  SEL R17, R12, 0xff800000, P5 ;  /* 0xff8000000c117807 */ /* 0x000fce0002800000 */
[----:B------:R-:W-:Y:S02]  /*2730*/  @P1 SEL R39, R39, R18, P0 ;  /* 0x0000001227271207 */ /* 0x000fe40000000000 */
[----:B------:R-:W-:Y:S01]  /*2740*/  SEL R18, R13, 0xff800000, P5 ;  /* 0xff8000000d127807 */ /* 0x000fe20002800000 */
[----:B------:R-:W-:-:S04]  /*2750*/  IMAD.IADD R13, R26, 0x1, R23 ;  /* 0x000000011a0d7824 */ /* 0x000fc800078e0217 */
[----:B------:R-:W-:Y:S01]  /*2760*/  IMAD R37, R8, 0x4800, R13 ;  /* 0x0000480008257824 */ /* 0x000fe200078e020d */
[----:B------:R-:W-:-:S03]  /*2770*/  CS2R R12, SRZ ;  /* 0x00000000000c7805 */ /* 0x000fc6000001ff00 */
        /* <DEDUP_REMOVED lines=13> */
[----:B------:R-:W-:Y:S01]  /*2850*/  ISETP.NE.AND P1, PT, R96, RZ, PT ;  /* 0x000000ff6000720c */ /* 0x000fe20003f25270 */
[----:B------:R-:W-:-:S04]  /*2860*/  IMAD.IADD R33, R34, 0x1, R33 ;  /* 0x0000000122217824 */ /* 0x000fc800078e0221 */
[----:B------:R-:W-:-:S04]  /*2870*/  IMAD R33, R8, 0x4800, R33 ;  /* 0x0000480008217824 */ /* 0x000fc800078e0221 */
[----:B-1----:R-:W-:Y:S01]  /*2880*/  IMAD.WIDE R36, R33, 0x4, R2 ;  /* 0x0000000421247825 */ /* 0x002fe200078e0202 */
        /* <DEDUP_REMOVED lines=8> */
[----:B------:R-:W-:Y:S02]  /*2910*/  CS2R R12, SRZ ;  /* 0x00000000000c7805 */ /* 0x000fe4000001ff00 */
[----:B------:R-:W-:-:S07]  /*2920*/  SEL R19, R15, 0xff800000, P6 ;  /* 0xff8000000f137807 */ /* 0x000fce0003000000 */
[----:B------:R-:W-:Y:S02]  /*2930*/  @P2 SEL R17, R17, R18, P0 ;  /* 0x0000001211112207 */ /* 0x000fe40000000000 */
[----:B------:R-:W-:Y:S02]  /*2940*/  SEL R18, R14, 0xff800000, P6 ;  /* 0xff8000000e127807 */ /* 0x000fe40003000000 */
[----:B------:R-:W-:-:S06]  /*2950*/  CS2R R14, SRZ ;  /* 0x00000000000e7805 */ /* 0x000fcc000001ff00 */
[----:B------:R1:W2:Y:S01]  /*2960*/  @P1 LDG.E.EL.128 R12, desc[UR6][R36.64] ;  /* 0x00000006240c1981 */ /* 0x0002a2000c2e1d00 */
[----:B------:R-:W-:Y:S02]  /*2970*/  P2R R127, PR, RZ, 0x4 ;  /* 0x00000004ff7f7803 */ /* 0x000fe40000000000 */
[-C--:B------:R-:W-:Y:S02]  /*2980*/  FSETP.GEU.AND P2, PT, R39, R18.reuse, PT ;  /* 0x000000122700720b */ /* 0x080fe40003f4e000 */
[----:B------:R-:W-:Y:S02]  /*2990*/  FSETP.NAN.AND P0, PT, R18, R18, PT ;  /* 0x000000121200720b */ /* 0x000fe40003f08000 */
[----:B------:R-:W-:-:S09]  /*29a0*/  P2R R128, PR, RZ, 0x4 ;  /* 0x00000004ff807803 */ /* 0x000fd20000000000 */
        /* <DEDUP_REMOVED lines=8> */
[----:B------:R-:W-:Y:S01]  /*2a30*/  ISETP.NE.AND P2, PT, R98, RZ, PT ;  /* 0x000000ff6200720c */ /* 0x000fe20003f45270 */
[----:B-1----:R-:W-:Y:S01]  /*2a40*/  IMAD.WIDE R36, R27, 0x4, R2 ;  /* 0x000000041b247825 */ /* 0x002fe200078e0202 */
[----:B--2---:R-:W-:Y:S02]  /*2a50*/  SEL R96, R12, 0xff800000, P1 ;  /* 0xff8000000c607807 */ /* 0x004fe40000800000 */
[----:B------:R-:W-:Y:S02]  /*2a60*/  SEL R98, R13, 0xff800000, P1 ;  /* 0xff8000000d627807 */ /* 0x000fe40000800000 */
[----:B------:R-:W-:-:S02]  /*2a70*/  CS2R R12, SRZ ;  /* 0x00000000000c7805 */ /* 0x000fc4000001ff00 */
[----:B------:R-:W-:Y:S02]  /*2a80*/  SEL R131, R14, 0xff800000, P1 ;  /* 0xff8000000e837807 */ /* 0x000fe40000800000 */
[----:B------:R-:W-:Y:S02]  /*2a90*/  SEL R102, R15, 0xff800000, P1 ;  /* 0xff8000000f667807 */ /* 0x000fe40000800000 */
[----:B------:R-:W-:-:S06]  /*2aa0*/  CS2R R14, SRZ ;  /* 0x00000000000e7805 */ /* 0x000fcc000001ff00 */
[----:B------:R1:W2:Y:S01]  /*2ab0*/  @P0 LDG.E.EL.128 R12, desc[UR6][R36.64] ;  /* 0x00000006240c0981 */ /* 0x0002a2000c2e1d00 */
[----:B------:R-:W-:-:S04]  /*2ac0*/  IMAD.IADD R31, R34, 0x1, R31 ;  /* 0x00000001221f7824 */ /* 0x000fc800078e021f */
[----:B------:R-:W-:-:S04]  /*2ad0*/  IMAD R31, R8, 0x4800, R31 ;  /* 0x00004800081f7824 */ /* 0x000fc800078e021f */
[----:B-1----:R-:W-:Y:S01]  /*2ae0*/  IMAD.WIDE R36, R31, 0x4, R2 ;  /* 0x000000041f247825 */ /* 0x002fe200078e0202 */
[----:B--2---:R-:W-:-:S04]  /*2af0*/  SEL R33, R13, 0xff800000, P0 ;  /* 0xff8000000d217807 */ /* 0x004fc80000000000 */
[----:B------:R-:W-:Y:S02]  /*2b00*/  FSETP.GT.AND P1, PT, R33, R98, PT ;  /* 0x000000622100720b */ /* 0x000fe40003f24000 */
[----:B------:R-:W-:Y:S02]  /*2b10*/  SEL R27, R12, 0xff800000, P0 ;  /* 0xff8000000c1b7807 */ /* 0x000fe40000000000 */
[----:B------:R-:W-:Y:S02]  /*2b20*/  SEL R38, R14, 0xff800000, P0 ;  /* 0xff8000000e267807 */ /* 0x000fe40000000000 */
[----:B------:R-:W-:Y:S02]  /*2b30*/  SEL R39, R15, 0xff800000, P0 ;  /* 0xff8000000f277807 */ /* 0x000fe40000000000 */
[----:B------:R-:W-:Y:S02]  /*2b40*/  FSETP.NAN.AND P0, PT, R33, R33, PT ;  /* 0x000000212100720b */ /* 0x000fe40003f08000 */
[----:B------:R-:W-:-:S03]  /*2b50*/  P2R R148, PR, RZ, 0x2 ;  /* 0x00000002ff947803 */ /* 0x000fc60000000000 */
[----:B------:R-:W-:Y:S02]  /*2b60*/  @!P1 SEL R33, R33, R98, P0 ;  /* 0x0000006221219207 */ /* 0x000fe40000000000 */
[C---:B------:R-:W-:Y:S02]  /*2b70*/  FSETP.GT.AND P1, PT, R38.reuse, R131, PT ;  /* 0x000000832600720b */ /* 0x040fe40003f24000 */
[----:B------:R-:W-:Y:S02]  /*2b80*/  FSETP.NAN.AND P0, PT, R38, R38, PT ;  /* 0x000000262600720b */ /* 0x000fe40003f08000 */
[----:B------:R-:W-:-:S09]  /*2b90*/  P2R R149, PR, RZ, 0x2 ;  /* 0x00000002ff957803 */ /* 0x000fd20000000000 */
[----:B------:R-:W-:Y:S02]  /*2ba0*/  @!P1 SEL R38, R38, R131, P0 ;  /* 0x0000008326269207 */ /* 0x000fe40000000000 */
[C---:B------:R-:W-:Y:S02]  /*2bb0*/  FSETP.GT.AND P1, PT, R39.reuse, R102, PT ;  /* 0x000000662700720b */ /* 0x040fe40003f24000 */
[----:B------:R-:W-:Y:S02]  /*2bc0*/  FSETP.NAN.AND P0, PT, R39, R39, PT ;  /* 0x000000272700720b */ /* 0x000fe40003f08000 */
[----:B------:R-:W-:-:S09]  /*2bd0*/  P2R R150, PR, RZ, 0x2 ;  /* 0x00000002ff967803 */ /* 0x000fd20000000000 */
[----:B------:R-:W-:Y:S02]  /*2be0*/  @!P1 SEL R39, R39, R102, P0 ;  /* 0x0000006627279207 */ /* 0x000fe40000000000 */
[C---:B------:R-:W-:Y:S02]  /*2bf0*/  FSETP.GT.AND P1, PT, R27.reuse, R96, PT ;  /* 0x000000601b00720b */ /* 0x040fe40003f24000 */
[----:B------:R-:W-:Y:S02]  /*2c00*/  FSETP.NAN.AND P0, PT, R27, R27, PT ;  /* 0x0000001b1b00720b */ /* 0x000fe40003f08000 */
[----:B------:R-:W-:Y:S02]  /*2c10*/  P2R R147, PR, RZ, 0x2 ;  /* 0x00000002ff937803 */ /* 0x000fe40000000000 */
[----:B------:R-:W-:-:S07]  /*2c20*/  CS2R R12, SRZ ;  /* 0x00000000000c7805 */ /* 0x000fce000001ff00 */
[----:B------:R-:W-:Y:S02]  /*2c30*/  @!P1 SEL R27, R27, R96, P0 ;  /* 0x000000601b1b9207 */ /* 0x000fe40000000000 */
[----:B------:R-:W-:Y:S02]  /*2c40*/  ISETP.NE.AND P1, PT, R130, RZ, PT ;  /* 0x000000ff8200720c */ /* 0x000fe40003f25270 */
[----:B------:R-:W-:-:S11]  /*2c50*/  CS2R R14, SRZ ;  /* 0x00000000000e7805 */ /* 0x000fd6000001ff00 */
[----:B------:R1:W2:Y:S01]  /*2c60*/  @P1 LDG.E.EL.128 R12, desc[UR6][R36.64] ;  /* 0x00000006240c1981 */ /* 0x0002a2000c2e1d00 */
[----:B------:R-:W-:-:S04]  /*2c70*/  IMAD.IADD R35, R34, 0x1, R35 ;  /* 0x0000000122237824 */ /* 0x000fc800078e0223 */
[----:B------:R-:W-:-:S04]  /*2c80*/  IMAD R35, R8, 0x4800, R35 ;  /* 0x0000480008237824 */ /* 0x000fc800078e0223 */
[----:B-1----:R-:W-:Y:S01]  /*2c90*/  IMAD.WIDE R36, R35, 0x4, R2 ;  /* 0x0000000423247825 */ /* 0x002fe200078e0202 */
[----:B--2---:R-:W-:Y:S02]  /*2ca0*/  SEL R102, R15, 0xff800000, P1 ;  /* 0xff8000000f667807 */ /* 0x004fe40000800000 */
[----:B------:R-:W-:Y:S02]  /*2cb0*/  SEL R96, R12, 0xff800000, P1 ;  /* 0xff8000000c607807 */ /* 0x000fe40000800000 */
[----:B------:R-:W-:Y:S02]  /*2cc0*/  SEL R98, R13, 0xff800000, P1 ;  /* 0xff8000000d627807 */ /* 0x000fe40000800000 */
[----:B------:R-:W-:Y:S02]  /*2cd0*/  CS2R R12, SRZ ;  /* 0x00000000000c7805 */ /* 0x000fe4000001ff00 */
[----:B------:R-:W-:Y:S02]  /*2ce0*/  SEL R31, R14, 0xff800000, P1 ;  /* 0xff8000000e1f7807 */ /* 0x000fe40000800000 */
[----:B------:R-:W-:-:S06]  /*2cf0*/  CS2R R14, SRZ ;  /* 0x00000000000e7805 */ /* 0x000fcc000001ff00 */
[----:B------:R-:W2:Y:S01]  /*2d00*/  @P2 LDG.E.EL.128 R12, desc[UR6][R36.64] ;  /* 0x00000006240c2981 */ /* 0x000ea2000c2e1d00 */
        /* <DEDUP_REMOVED lines=13> */
[----:B------:R-:W-:-:S11]  /*2de0*/  FSETP.NAN.AND P0, PT, R98, R98, PT ;  /* 0x000000626200720b */ /* 0x000fd60003f08000 */
[----:B------:R-:W-:Y:S02]  /*2df0*/  @P1 SEL R98, R98, R33, P0 ;  /* 0x0000002162621207 */ /* 0x000fe40000000000 */
[----:B--2---:R-:W-:Y:S01]  /*2e00*/  SEL R33, R13, 0xff800000, P2 ;  /* 0xff8000000d217807 */ /* 0x004fe20001000000 */
[----:B------:R-:W-:Y:S01]  /*2e10*/  IMAD.IADD R13, R34, 0x1, R9 ;  /* 0x00000001220d7824 */ /* 0x000fe200078e0209 */
[----:B------:R-:W-:-:S03]  /*2e20*/  SEL R27, R12, 0xff800000, P2 ;  /* 0xff8000000c1b7807 */ /* 0x000fc60001000000 */
[----:B------:R-:W-:Y:S01]  /*2e30*/  IMAD R37, R8, 0x4800, R13 ;  /* 0x0000480008257824 */ /* 0x000fe200078e020d */
[----:B------:R-:W-:Y:S02]  /*2e40*/  SEL R38, R14, 0xff800000, P2 ;  /* 0xff8000000e267807 */ /* 0x000fe40001000000 */
[----:B------:R-:W-:Y:S02]  /*2e50*/  CS2R R12, SRZ ;  /* 0x00000000000c7805 */ /* 0x000fe4000001ff00 */
        /* <DEDUP_REMOVED lines=17> */
[-C--:B------:R-:W-:Y:S01]  /*2f70*/  FSETP.GEU.AND P1, PT, R102, R35.reuse, PT ;  /* 0x000000236600720b */ /* 0x080fe20003f2e000 */
[----:B------:R-:W-:Y:S01]  /*2f80*/  IMAD.IADD R29, R34, 0x1, R29 ;  /* 0x00000001221d7824 */ /* 0x000fe200078e021d */
[----:B------:R-:W-:-:S03]  /*2f90*/  FSETP.NAN.AND P0, PT, R35, R35, PT ;  /* 0x000000232300720b */ /* 0x000fc60003f08000 */
[----:B------:R-:W-:-:S04]  /*2fa0*/  IMAD R29, R8, 0x4800, R29 ;  /* 0x00004800081d7824 */ /* 0x000fc800078e021d */
[----:B-1----:R-:W-:-:S04]  /*2fb0*/  IMAD.WIDE R36, R29, 0x4, R2 ;  /* 0x000000041d247825 */ /* 0x002fc800078e0202 */
[----:B------:R-:W-:Y:S02]  /*2fc0*/  @P1 SEL R35, R35, R102, P0 ;  /* 0x0000006623231207 */ /* 0x000fe40000000000 */
[----:B--2---:R-:W-:Y:S02]  /*2fd0*/  SEL R102, R15, 0xff800000, P3 ;  /* 0xff8000000f667807 */ /* 0x004fe40001800000 */
[----:B------:R-:W-:Y:S02]  /*2fe0*/  SEL R96, R12, 0xff800000, P3 ;  /* 0xff8000000c607807 */ /* 0x000fe40001800000 */
[----:B------:R-:W-:Y:S02]  /*2ff0*/  SEL R98, R13, 0xff800000, P3 ;  /* 0xff8000000d627807 */ /* 0x000fe40001800000 */
[----:B------:R-:W-:Y:S02]  /*3000*/  CS2R R12, SRZ ;  /* 0x00000000000c7805 */ /* 0x000fe4000001ff00 */
[----:B------:R-:W-:-:S02]  /*3010*/  SEL R31, R14, 0xff800000, P3 ;  /* 0xff8000000e1f7807 */ /* 0x000fc40001800000 */
        /* <DEDUP_REMOVED lines=23> */
[----:B------:R-:W-:Y:S02]  /*3190*/  CS2R R12, SRZ ;  /* 0x00000000000c7805 */ /* 0x000fe4000001ff00 */
[----:B------:R-:W-:Y:S02]  /*31a0*/  SEL R38, R14, 0xff800000, P4 ;  /* 0xff8000000e267807 */ /* 0x000fe40002000000 */
        /* <DEDUP_REMOVED lines=40> */
[----:B------:R-:W-:Y:S02]  /*3430*/  ISETP.NE.AND P5, PT, R83, RZ, PT ;  /* 0x000000ff5300720c */ /* 0x000fe40003fa5270 */
[----:B------:R-:W-:-:S07]  /*3440*/  P2R R83, PR, RZ, 0x2 ;  /* 0x00000002ff537803 */ /* 0x000fce0000000000 */
[----:B------:R-:W-:Y:S02]  /*3450*/  @P1 SEL R98, R98, R29, P0 ;  /* 0x0000001d62621207 */ /* 0x000fe40000000000 */
[-C--:B------:R-:W-:Y:S02]  /*3460*/  FSETP.GEU.AND P1, PT, R27, R96.reuse, PT ;  /* 0x000000601b00720b */ /* 0x080fe40003f2e000 */
[----:B------:R-:W-:Y:S02]  /*3470*/  FSETP.NAN.AND P0, PT, R96, R96, PT ;  /* 0x000000606000720b */ /* 0x000fe40003f08000 */
[----:B------:R-:W-:-:S09]  /*3480*/  P2R R151, PR, RZ, 0x2 ;  /* 0x00000002ff977803 */ /* 0x000fd20000000000 */
[----:B------:R-:W-:Y:S02]  /*3490*/  @P1 SEL R96, R96, R27, P0 ;  /* 0x0000001b60601207 */ /* 0x000fe40000000000 */
[----:B------:R-:W-:Y:S01]  /*34a0*/  ISETP.NE.AND P4, PT, R78, RZ, PT ;  /* 0x000000ff4e00720c */ /* 0x000fe20003f85270 */
[----:B------:R-:W-:Y:S01]  /*34b0*/  VIADD R9, R9, 0x2800 ;  /* 0x0000280009097836 */ /* 0x000fe20000000000 */
[----:B--2---:R-:W-:Y:S02]  /*34c0*/  SEL R35, R12, 0xff800000, P6 ;  /* 0xff8000000c237807 */ /* 0x004fe40003000000 */
[----:B------:R-:W-:Y:S02]  /*34d0*/  SEL R38, R13, 0xff800000, P6 ;  /* 0xff8000000d267807 */ /* 0x000fe40003000000 */
[----:B------:R-:W-:Y:S02]  /*34e0*/  FSETP.GEU.AND P2, PT, R96, R35, PT ;  /* 0x000000236000720b */ /* 0x000fe40003f4e000 */
[----:B------:R-:W-:-:S02]  /*34f0*/  FSETP.GEU.AND P1, PT, R98, R38, PT ;  /* 0x000000266200720b */ /* 0x000fc40003f2e000 */
[----:B------:R-:W-:Y:S02]  /*3500*/  FSETP.NAN.AND P0, PT, R35, R35, PT ;  /* 0x000000232300720b */ /* 0x000fe40003f08000 */
[----:B------:R-:W-:-:S07]  /*3510*/  SEL R39, R14, 0xff800000, P6 ;  /* 0xff8000000e277807 */ /* 0x000fce0003000000 */
[----:B------:R-:W-:Y:S02]  /*3520*/  @P2 SEL R35, R35, R96, P0 ;  /* 0x0000006023232207 */ /* 0x000fe40000000000 */
[----:B------:R-:W-:-:S04]  /*3530*/  FSETP.NAN.AND P0, PT, R38, R38, PT ;  /* 0x000000262600720b */ /* 0x000fc80003f08000 */
[----:B------:R-:W-:Y:S02]  /*3540*/  @P1 SEL R38, R38, R98, P0 ;  /* 0x0000006226261207 */ /* 0x000fe40000000000 */
[-C--:B------:R-:W-:Y:S02]  /*3550*/  FSETP.GEU.AND P0, PT, R25, R39.reuse, PT ;  /* 0x000000271900720b */ /* 0x080fe40003f0e000 */
[----:B------:R-:W-:Y:S01]  /*3560*/  FSETP.NAN.AND P3, PT, R39, R39, PT ;  /* 0x000000272700720b */ /* 0x000fe20003f68000 */
[----:B------:R-:W-:-:S10]  /*3570*/  IMAD.IADD R13, R4, 0x1, R9 ;  /* 0x00000001040d7824 */ /* 0x000fd400078e0209 */
[----:B------:R-:W-:Y:S02]  /*3580*/  @P0 SEL R39, R39, R25, P3 ;  /* 0x0000001927270207 */ /* 0x000fe40001800000 */
[----:B------:R-:W-:-:S04]  /*3590*/  PLOP3.LUT P3, PT, P4, P5, PT, 0x80, 0x0 ;  /* 0x000000000000781c */ /* 0x000fc8000276b070 */
[----:B------:R-:W-:-:S04]  /*35a0*/  ISETP.LT.AND P3, PT, R4, 0x400, P3 ;  /* 0x000004000400780c */ /* 0x000fc80001f61270 */
[----:B------:R-:W-:Y:S01]  /*35b0*/  ISETP.LT.AND P3, PT, R5, 0x64, P3 ;  /* 0x000000640500780c */ /* 0x000fe20001f61270 */
[----:B------:R-:W-:Y:S01]  /*35c0*/  IMAD R37, R8, 0x4800, R13 ;  /* 0x0000480008257824 */ /* 0x000fe200078e020d */
[----:B------:R-:W-:Y:S02]  /*35d0*/  SEL R78, R15, 0xff800000, P6 ;  /* 0xff8000000f4e7807 */ /* 0x000fe40003000000 */
[----:B------:R-:W-:Y:S02]  /*35e0*/  CS2R R12, SRZ ;  /* 0x00000000000c7805 */ /* 0x000fe4000001ff00 */
        /* <DEDUP_REMOVED lines=27> */
[----:B------:R-:W-:-:S07]  /*37a0*/  CS2R R14, SRZ ;  /* 0x00000000000e7805 */ /* 0x000fce000001ff00 */
[----:B------:R-:W-:Y:S01]  /*37b0*/  @P0 SEL R20, R20, R11, P4 ;  /* 0x0000000b14140207 */ /* 0x000fe20002000000 */
[----:B------:R-:W-:-:S04]  /*37c0*/  IMAD.IADD R11, R10, 0x1, R9 ;  /* 0x000000010a0b7824 */ /* 0x000fc800078e0209 */
[----:B------:R-:W-:-:S04]  /*37d0*/  IMAD R11, R8, 0x4800, R11 ;  /* 0x00004800080b7824 */ /* 0x000fc800078e020b */
[----:B------:R-:W-:-:S05]  /*37e0*/  IMAD.WIDE R10, R11, 0x4, R2 ;  /* 0x000000040b0a7825 */ /* 0x000fca00078e0202 */
[----:B------:R1:W2:Y:S02]  /*37f0*/  @P3 LDG.E.EL.128 R12, desc[UR6][R10.64] ;  /* 0x000000060a0c3981 */ /* 0x0002a4000c2e1d00 */
[----:B-1----:R-:W-:-:S04]  /*3800*/  IMAD.IADD R11, R26, 0x1, R9 ;  /* 0x000000011a0b7824 */ /* 0x002fc800078e0209 */
[----:B------:R-:W-:-:S04]  /*3810*/  IMAD R11, R8, 0x4800, R11 ;  /* 0x00004800080b7824 */ /* 0x000fc800078e020b */
[----:B------:R-:W-:-:S04]  /*3820*/  IMAD.WIDE R10, R11, 0x4, R2 ;  /* 0x000000040b0a7825 */ /* 0x000fc800078e0202 */
[----:B------:R-:W-:-:S04]  /*3830*/  IMAD.IADD R9, R34, 0x1, R9 ;  /* 0x0000000122097824 */ /* 0x000fc800078e0209 */
[----:B------:R-:W-:-:S04]  /*3840*/  IMAD R9, R8, 0x4800, R9 ;  /* 0x0000480008097824 */ /* 0x000fc800078e0209 */
[----:B------:R-:W-:Y:S01]  /*3850*/  IMAD.WIDE R2, R9, 0x4, R2 ;  /* 0x0000000409027825 */ /* 0x000fe200078e0202 */
[----:B------:R-:W-:Y:S02]  /*3860*/  CS2R R8, SRZ ;  /* 0x0000000000087805 */ /* 0x000fe4000001ff00 */
[----:B------:R-:W-:Y:S02]  /*3870*/  P2R R155, PR, RZ, 0x1 ;  /* 0x00000001ff9b7803 */ /* 0x000fe40000000000 */
[----:B--2---:R-:W-:Y:S02]  /*3880*/  SEL R25, R12, 0xff800000, P3 ;  /* 0xff8000000c197807 */ /* 0x004fe40001800000 */
[----:B------:R-:W-:Y:S02]  /*3890*/  SEL R27, R13, 0xff800000, P3 ;  /* 0xff8000000d1b7807 */ /* 0x000fe40001800000 */
[----:B------:R-:W-:Y:S02]  /*38a0*/  CS2R R12, SRZ ;  /* 0x00000000000c7805 */ /* 0x000fe4000001ff00 */
[----:B------:R-:W-:-:S02]  /*38b0*/  SEL R29, R14, 0xff800000, P3 ;  /* 0xff8000000e1d7807 */ /* 0x000fc40001800000 */
[----:B------:R-:W-:Y:S02]  /*38c0*/  SEL R31, R15, 0xff800000, P3 ;  /* 0xff8000000f1f7807 */ /* 0x000fe40001800000 */
[----:B------:R-:W-:-:S06]  /*38d0*/  CS2R R14, SRZ ;  /* 0x00000000000e7805 */ /* 0x000fcc000001ff00 */
[----:B------:R1:W2:Y:S02]  /*38e0*/  @P3 LDG.E.EL.128 R12, desc[UR6][R10.64] ;  /* 0x000000060a0c3981 */ /* 0x0002a4000c2e1d00 */
[----:B-1----:R-:W-:-:S06]  /*38f0*/  CS2R R10, SRZ ;  /* 0x00000000000a7805 */ /* 0x002fcc000001ff00 */
[----:B------:R-:W3:Y:S01]  /*3900*/  @P3 LDG.E.EL.128 R8, desc[UR6][R2.64] ;  /* 0x0000000602083981 */ /* 0x000ee2000c2e1d00 */
        /* <DEDUP_REMOVED lines=36> */
[----:B------:R-:W-:-:S04]  /*3b50*/  ISETP.NE.AND P0, PT, R107, RZ, PT ;  /* 0x000000ff6b00720c */ /* 0x000fc80003f05270 */
[----:B------:R-:W-:Y:S02]  /*3b60*/  P2R R168, PR, RZ, 0x1 ;  /* 0x00000001ffa87803 */ /* 0x000fe40000000000 */
        /* <DEDUP_REMOVED lines=16> */
[----:B------:R-:W-:Y:S02]  /*3c70*/  ISETP.NE.AND P0, PT, R103, RZ, PT ;  /* 0x000000ff6700720c */ /* 0x000fe40003f05270 */
[----:B---3--:R-:W-:Y:S02]  /*3c80*/  SEL R8, R8, 0xff800000, P3 ;  /* 0xff80000008087807 */ /* 0x008fe40001800000 */
[----:B------:R-:W-:Y:S02]  /*3c90*/  P2R R62, PR, RZ, 0x1 ;  /* 0x00000001ff3e7803 */ /* 0x000fe40000000000 */
[----:B------:R-:W-:Y:S02]  /*3ca0*/  ISETP.NE.AND P0, PT, R104, RZ, PT ;  /* 0x000000ff6800720c */ /* 0x000fe40003f05270 */
[----:B------:R-:W-:-:S02]  /*3cb0*/  SEL R9, R9, 0xff800000, P3 ;  /* 0xff80000009097807 */ /* 0x000fc40001800000 */
[----:B------:R-:W-:Y:S02]  /*3cc0*/  SEL R10, R10, 0xff800000, P3 ;  /* 0xff8000000a0a7807 */ /* 0x000fe40001800000 */
[----:B------:R-:W-:Y:S02]  /*3cd0*/  SEL R11, R11, 0xff800000, P3 ;  /* 0xff8000000b0b7807 */ /* 0x000fe40001800000 */
[----:B------:R-:W-:Y:S02]  /*3ce0*/  P2R R61, PR, RZ, 0x1 ;  /* 0x00000001ff3d7803 */ /* 0x000fe40000000000 */
[----:B------:R-:W-:Y:S02]  /*3cf0*/  FSETP.GEU.AND P3, PT, R35, R8, PT ;  /* 0x000000082300720b */ /* 0x000fe40003f6e000 */
[----:B------:R-:W-:-:S04]  /*3d00*/  ISETP.NE.AND P0, PT, R105, RZ, PT ;  /* 0x000000ff6900720c */ /* 0x000fc80003f05270 */
[----:B------:R-:W-:Y:S02]  /*3d10*/  P2R R32, PR, RZ, 0x1 ;  /* 0x00000001ff207803 */ /* 0x000fe40000000000 */
[----:B------:R-:W-:Y:S02]  /*3d20*/  ISETP.NE.AND P0, PT, R106, RZ, PT ;  /* 0x000000ff6a00720c */ /* 0x000fe40003f05270 */
[----:B------:R-:W-:Y:S02]  /*3d30*/  FSETP.NAN.AND P4, PT, R8, R8, PT ;  /* 0x000000080800720b */ /* 0x000fe40003f88000 */
[----:B------:R-:W-:Y:S02]  /*3d40*/  P2R R30, PR, RZ, 0x1 ;  /* 0x00000001ff1e7803 */ /* 0x000fe40000000000 */
[----:B------:R-:W-:Y:S02]  /*3d50*/  ISETP.NE.AND P0, PT, R70, RZ, PT ;  /* 0x000000ff4600720c */ /* 0x000fe40003f05270 */
[----:B------:R-:W-:-:S02]  /*3d60*/  @P3 SEL R8, R8, R35, P4 ;  /* 0x0000002308083207 */ /* 0x000fc40002000000 */
[----:B------:R-:W-:Y:S02]  /*3d70*/  FSETP.GEU.AND P4, PT, R38, R9, PT ;  /* 0x000000092600720b */ /* 0x000fe40003f8e000 */
[----:B------:R-:W-:Y:S02]  /*3d80*/  P2R R28, PR, RZ, 0x1 ;  /* 0x00000001ff1c7803 */ /* 0x000fe40000000000 */
[----:B------:R-:W-:-:S04]  /*3d90*/  ISETP.NE.AND P0, PT, R72, RZ, PT ;  /* 0x000000ff4800720c */ /* 0x000fc80003f05270 */
[----:B------:R-:W-:Y:S02]  /*3da0*/  P2R R26, PR, RZ, 0x1 ;  /* 0x00000001ff1a7803 */ /* 0x000fe40000000000 */
[----:B------:R-:W-:Y:S02]  /*3db0*/  ISETP.NE.AND P0, PT, R74, RZ, PT ;  /* 0x000000ff4a00720c */ /* 0x000fe40003f05270 */
[C---:B------:R-:W-:Y:S02]  /*3dc0*/  FSETP.NAN.AND P5, PT, R9.reuse, R9, PT ;  /* 0x000000090900720b */ /* 0x040fe40003fa8000 */
[----:B------:R-:W-:Y:S02]  /*3dd0*/  P2R R24, PR, RZ, 0x1 ;  /* 0x00000001ff187803 */ /* 0x000fe40000000000 */
[----:B------:R-:W-:Y:S02]  /*3de0*/  ISETP.NE.AND P0, PT, R76, RZ, PT ;  /* 0x000000ff4c00720c */ /* 0x000fe40003f05270 */
[----:B------:R-:W-:-:S02]  /*3df0*/  @P4 SEL R9, R9, R38, P5 ;  /* 0x0000002609094207 */ /* 0x000fc40002800000 */
[-C--:B------:R-:W-:Y:S02]  /*3e00*/  FSETP.GEU.AND P5, PT, R39, R10.reuse, PT ;  /* 0x0000000a2700720b */ /* 0x080fe40003fae000 */
[----:B------:R-:W-:Y:S02]  /*3e10*/  P2R R19, PR, RZ, 0x1 ;  /* 0x00000001ff137803 */ /* 0x000fe40000000000 */
[----:B------:R-:W-:Y:S02]  /*3e20*/  ISETP.NE.AND P0, PT, R53, RZ, PT ;  /* 0x000000ff3500720c */ /* 0x000fe40003f05270 */
[----:B------:R-:W-:Y:S02]  /*3e30*/  FSETP.NAN.AND P6, PT, R10, R10, PT ;  /* 0x0000000a0a00720b */ /* 0x000fe40003fc8000 */
[----:B------:R-:W-:Y:S02]  /*3e40*/  P2R R18, PR, RZ, 0x1 ;  /* 0x00000001ff127803 */ /* 0x000fe40000000000 */
[----:B------:R-:W-:-:S03]  /*3e50*/  ISETP.NE.AND P0, PT, R60, RZ, PT ;  /* 0x000000ff3c00720c */ /* 0x000fc60003f05270 */
[----:B------:R-:W-:Y:S02]  /*3e60*/  @P5 SEL R10, R10, R39, P6 ;  /* 0x000000270a0a5207 */ /* 0x000fe40003000000 */
[----:B------:R-:W-:Y:S02]  /*3e70*/  P2R R17, PR, RZ, 0x1 ;  /* 0x00000001ff117803 */ /* 0x000fe40000000000 */
[----:B------:R-:W-:Y:S02]  /*3e80*/  ISETP.NE.AND P0, PT, R59, RZ, PT ;  /* 0x000000ff3b00720c */ /* 0x000fe40003f05270 */
[----:B------:R-:W-:Y:S02]  /*3e90*/  FSETP.GEU.AND P6, PT, R78, R11, PT ;  /* 0x0000000b4e00720b */ /* 0x000fe40003fce000 */
[----:B------:R-:W-:Y:S02]  /*3ea0*/  P2R R16, PR, RZ, 0x1 ;  /* 0x00000001ff107803 */ /* 0x000fe40000000000 */
[----:B------:R-:W-:-:S04]  /*3eb0*/  ISETP.NE.AND P0, PT, R54, RZ, PT ;  /* 0x000000ff3600720c */ /* 0x000fc80003f05270 */
[----:B------:R-:W-:Y:S02]  /*3ec0*/  P2R R15, PR, RZ, 0x1 ;  /* 0x00000001ff0f7803 */ /* 0x000fe40000000000 */
[----:B------:R-:W-:-:S04]  /*3ed0*/  FSETP.NAN.AND P0, PT, R11, R11, PT ;  /* 0x0000000b0b00720b */ /* 0x000fc80003f08000 */
[----:B------:R-:W-:Y:S02]  /*3ee0*/  @P6 SEL R11, R11, R78, P0 ;  /* 0x0000004e0b0b6207 */ /* 0x000fe40000000000 */
[----:B------:R-:W-:-:S04]  /*3ef0*/  ISETP.NE.AND P0, PT, R15, RZ, PT ;  /* 0x000000ff0f00720c */ /* 0x000fc80003f05270 */
[----:B------:R-:W-:Y:S02]  /*3f00*/  SEL R2, RZ, 0x1, !P0 ;  /* 0x00000001ff027807 */ /* 0x000fe40004000000 */
[----:B------:R-:W-:-:S04]  /*3f10*/  ISETP.NE.AND P0, PT, R16, RZ, PT ;  /* 0x000000ff1000720c */ /* 0x000fc80003f05270 */
[----:B------:R-:W-:Y:S02]  /*3f20*/  SEL R3, RZ, 0x1, !P0 ;  /* 0x00000001ff037807 */ /* 0x000fe40004000000 */
[----:B------:R-:W-:-:S04]  /*3f30*/  ISETP.NE.AND P0, PT, R17, RZ, PT ;  /* 0x000000ff1100720c */ /* 0x000fc80003f05270 */
[----:B------:R-:W-:Y:S02]  /*3f40*/  SEL R15, RZ, 0x1, !P0 ;  /* 0x00000001ff0f7807 */ /* 0x000fe40004000000 */
[----:B------:R-:W-:-:S04]  /*3f50*/  ISETP.NE.AND P0, PT, R18, RZ, PT ;  /* 0x000000ff1200720c */ /* 0x000fc80003f05270 */
[----:B------:R-:W-:Y:S02]  /*3f60*/  SEL R16, RZ, 0x1, !P0 ;  /* 0x00000001ff107807 */ /* 0x000fe40004000000 */
[----:B------:R-:W-:Y:S02]  /*3f70*/  ISETP.NE.AND P0, PT, R19, RZ, PT ;  /* 0x000000ff1300720c */ /* 0x000fe40003f05270 */
[----:B------:R-:W-:Y:S02]  /*3f80*/  P2R R60, PR, RZ, 0x40 ;  /* 0x00000040ff3c7803 */ /* 0x000fe40000000000 */
[----:B------:R-:W-:Y:S02]  /*3f90*/  ISETP.NE.AND P6, PT, R71, RZ, PT ;  /* 0x000000ff4700720c */ /* 0x000fe40003fc5270 */
[----:B------:R-:W-:-:S04]  /*3fa0*/  SEL R17, RZ, 0x1, !P0 ;  /* 0x00000001ff117807 */ /* 0x000fc80004000000 */
[----:B------:R-:W-:Y:S02]  /*3fb0*/  SEL R17, R17, 0x2, P6 ;  /* 0x0000000211117807 */ /* 0x000fe40003000000 */
        /* <DEDUP_REMOVED lines=9> */
[----:B------:R-:W-:Y:S02]  /*4050*/  P2R R53, PR, RZ, 0x8 ;  /* 0x00000008ff357803 */ /* 0x000fe40000000000 */
[----:B------:R-:W-:Y:S02]  /*4060*/  ISETP.NE.AND P3, PT, R77, RZ, PT ;  /* 0x000000ff4d00720c */ /* 0x000fe40003f65270 */
[----:B------:R-:W-:Y:S02]  /*4070*/  ISETP.NE.AND P0, PT, R24, RZ, PT ;  /* 0x000000ff1800720c */ /* 0x000fe40003f05270 */
[----:B------:R-:W-:-:S02]  /*4080*/  P2R R77, PR, RZ, 0x40 ;  /* 0x00000040ff4d7803 */ /* 0x000fc40000000000 */
[----:B------:R-:W-:Y:S02]  /*4090*/  ISETP.NE.AND P6, PT, R140, RZ, PT ;  /* 0x000000ff8c00720c */ /* 0x000fe40003fc5270 */
[----:B------:R-:W-:Y:S02]  /*40a0*/  SEL R18, RZ, 0x1, !P0 ;  /* 0x00000001ff127807 */ /* 0x000fe40004000000 */
[----:B------:R-:W-:Y:S02]  /*40b0*/  ISETP.NE.AND P0, PT, R26, RZ, PT ;  /* 0x000000ff1a00720c */ /* 0x000fe40003f05270 */
[----:B------:R-:W-:Y:S02]  /*40c0*/  P2R R76, PR, RZ, 0x40 ;  /* 0x00000040ff4c7803 */ /* 0x000fe40000000000 */
[----:B------:R-:W-:Y:S02]  /*40d0*/  ISETP.NE.AND P6, PT, R139, RZ, PT ;  /* 0x000000ff8b00720c */ /* 0x000fe40003fc5270 */
[----:B------:R-:W-:-:S02]  /*40e0*/  P2R R54, PR, RZ, 0x10 ;  /* 0x00000010ff367803 */ /* 0x000fc40000000000 */
[----:B------:R-:W-:Y:S02]  /*40f0*/  SEL R19, RZ, 0x1, !P0 ;  /* 0x00000001ff137807 */ /* 0x000fe40004000000 */
[----:B------:R-:W-:Y:S02]  /*4100*/  ISETP.NE.AND P4, PT, R75, RZ, PT ;  /* 0x000000ff4b00720c */ /* 0x000fe40003f85270 */
[----:B------:R-:W-:Y:S02]  /*4110*/  ISETP.NE.AND P0, PT, R28, RZ, PT ;  /* 0x000000ff1c00720c */ /* 0x000fe40003f05270 */
[----:B------:R-:W-:Y:S02]  /*4120*/  P2R R75, PR, RZ, 0x40 ;  /* 0x00000040ff4b7803 */ /* 0x000fe40000000000 */
[----:B------:R-:W-:Y:S02]  /*4130*/  ISETP.NE.AND P6, PT, R138, RZ, PT ;  /* 0x000000ff8a00720c */ /* 0x000fe40003fc5270 */
[----:B------:R-:W-:-:S02]  /*4140*/  SEL R24, RZ, 0x1, !P0 ;  /* 0x00000001ff187807 */ /* 0x000fc40004000000 */
[----:B------:R-:W-:Y:S02]  /*4150*/  ISETP.NE.AND P0, PT, R30, RZ, PT ;  /* 0x000000ff1e00720c */ /* 0x000fe40003f05270 */
[----:B------:R-:W-:Y:S02]  /*4160*/  P2R R74, PR, RZ, 0x40 ;  /* 0x00000040ff4a7803 */ /* 0x000fe40000000000 */
[----:B------:R-:W-:Y:S02]  /*4170*/  ISETP.NE.AND P6, PT, R113, RZ, PT ;  /* 0x000000ff7100720c */ /* 0x000fe40003fc5270 */
[----:B------:R-:W-:Y:S02]  /*4180*/  P2R R59, PR, RZ, 0x20 ;  /* 0x00000020ff3b7803 */ /* 0x000fe40000000000 */
[----:B------:R-:W-:Y:S02]  /*4190*/  SEL R26, RZ, 0x1, !P0 ;  /* 0x00000001ff1a7807 */ /* 0x000fe40004000000 */
[----:B------:R-:W-:-:S02]  /*41a0*/  ISETP.NE.AND P5, PT, R73, RZ, PT ;  /* 0x000000ff4900720c */ /* 0x000fc40003fa5270 */
[----:B------:R-:W-:Y:S02]  /*41b0*/  ISETP.NE.AND P0, PT, R32, RZ, PT ;  /* 0x000000ff2000720c */ /* 0x000fe40003f05270 */
[----:B------:R-:W-:Y:S02]  /*41c0*/  P2R R73, PR, RZ, 0x40 ;  /* 0x00000040ff497803 */ /* 0x000fe40000000000 */
[----:B------:R-:W-:Y:S02]  /*41d0*/  ISETP.NE.AND P6, PT, R112, RZ, PT ;  /* 0x000000ff7000720c */ /* 0x000fe40003fc5270 */
[----:B------:R-:W-:Y:S02]  /*41e0*/  SEL R28, RZ, 0x1, !P0 ;  /* 0x00000001ff1c7807 */ /* 0x000fe40004000000 */
[----:B------:R-:W-:Y:S02]  /*41f0*/  ISETP.NE.AND P0, PT, R61, RZ, PT ;  /* 0x000000ff3d00720c */ /* 0x000fe40003f05270 */
[----:B------:R-:W-:-:S02]  /*4200*/  P2R R72, PR, RZ, 0x40 ;  /* 0x00000040ff487803 */ /* 0x000fc40000000000 */
[----:B------:R-:W-:Y:S02]  /*4210*/  ISETP.NE.AND P6, PT, R111, RZ, PT ;  /* 0x000000ff6f00720c */ /* 0x000fe40003fc5270 */
[----:B------:R-:W-:Y:S02]  /*4220*/  SEL R30, RZ, 0x1, !P0 ;  /* 0x00000001ff1e7807 */ /* 0x000fe40004000000 */
[----:B------:R-:W-:Y:S02]  /*4230*/  ISETP.NE.AND P0, PT, R62, RZ, PT ;  /* 0x000000ff3e00720c */ /* 0x000fe40003f05270 */
[----:B------:R-:W-:Y:S02]  /*4240*/  P2R R71, PR, RZ, 0x40 ;  /* 0x00000040ff477803 */ /* 0x000fe40000000000 */
[----:B------:R-:W-:Y:S02]  /*4250*/  ISETP.NE.AND P6, PT, R109, RZ, PT ;  /* 0x000000ff6d00720c */ /* 0x000fe40003fc5270 */
[----:B------:R-:W-:-:S02]  /*4260*/  SEL R32, RZ, 0x1, !P0 ;  /* 0x00000001ff207807 */ /* 0x000fc40004000000 */
[----:B------:R-:W-:Y:S02]  /*4270*/  ISETP.NE.AND P0, PT, R63, RZ, PT ;  /* 0x000000ff3f00720c */ /* 0x000fe40003f05270 */
[----:B------:R-:W-:Y:S02]  /*4280*/  P2R R70, PR, RZ, 0x40 ;  /* 0x00000040ff467803 */ /* 0x000fe40000000000 */
[----:B------:R-:W-:Y:S02]  /*4290*/  ISETP.NE.AND P6, PT, R82, RZ, PT ;  /* 0x000000ff5200720c */ /* 0x000fe40003fc5270 */
[----:B------:R-:W-:Y:S02]  /*42a0*/  SEL R34, RZ, 0x1, !P0 ;  /* 0x00000001ff227807 */ /* 0x000fe40004000000 */
[----:B------:R-:W-:Y:S02]  /*42b0*/  ISETP.NE.AND P0, PT, R64, RZ, PT ;  /* 0x000000ff4000720c */ /* 0x000fe40003f05270 */
[----:B------:R-:W-:-:S02]  /*42c0*/  P2R R64, PR, RZ, 0x40 ;  /* 0x00000040ff407803 */ /* 0x000fc40000000000 */
        /* <DEDUP_REMOVED lines=19> */
[----:B------:R-:W-:Y:S02]  /*4400*/  SEL R35, RZ, 0x1, !P0 ;  /* 0x00000001ff237807 */ /* 0x000fe40004000000 */
[----:B------:R-:W-:Y:S02]  /*4410*/  P2R R42, PR, RZ, 0x40 ;  /* 0x00000040ff2a7803 */ /* 0x000fe40000000000 */
[----:B------:R-:W-:Y:S02]  /*4420*/  ISETP.NE.AND P6, PT, R130, RZ, PT ;  /* 0x000000ff8200720c */ /* 0x000fe40003fc5270 */
[----:B------:R-:W-:-:S02]  /*4430*/  ISETP.NE.AND P0, PT, R107, RZ, PT ;  /* 0x000000ff6b00720c */ /* 0x000fc40003f05270 */
[----:B------:R-:W-:Y:S02]  /*4440*/  P2R R41, PR, RZ, 0x40 ;  /* 0x00000040ff297803 */ /* 0x000fe40000000000 */
[----:B------:R-:W-:Y:S02]  /*4450*/  SEL R38, RZ, 0x1, !P0 ;  /* 0x00000001ff267807 */ /* 0x000fe40004000000 */
[----:B------:R-:W-:Y:S02]  /*4460*/  ISETP.NE.AND P6, PT, R69, RZ, PT ;  /* 0x000000ff4500720c */ /* 0x000fe40003fc5270 */
[----:B------:R-:W-:Y:S02]  /*4470*/  ISETP.NE.AND P0, PT, R147, RZ, PT ;  /* 0x000000ff9300720c */ /* 0x000fe40003f05270 */
[----:B------:R-:W-:Y:S02]  /*4480*/  SEL R32, R32, 0x2, P6 ;  /* 0x0000000220207807 */ /* 0x000fe40003000000 */
[----:B------:R-:W-:-:S02]  /*4490*/  SEL R39, RZ, 0x1, !P0 ;  /* 0x00000001ff277807 */ /* 0x000fc40004000000 */
[----:B------:R-:W-:Y:S02]  /*44a0*/  ISETP.NE.AND P6, PT, R41, RZ, PT ;  /* 0x000000ff2900720c */ /* 0x000fe40003fc5270 */
[----:B------:R-:W-:Y:S02]  /*44b0*/  ISETP.NE.AND P0, PT, R164, RZ, PT ;  /* 0x000000ffa400720c */ /* 0x000fe40003f05270 */
[----:B------:R-:W-:Y:S02]  /*44c0*/  SEL R34, R34, 0x2, P6 ;  /* 0x0000000222227807 */ /* 0x000fe40003000000 */
[----:B------:R-:W-:Y:S02]  /*44d0*/  SEL R2, R2, 0x2, P0 ;  /* 0x0000000202027807 */ /* 0x000fe40000000000 */
[----:B------:R-:W-:Y:S02]  /*44e0*/  ISETP.NE.AND P6, PT, R42, RZ, PT ;  /* 0x000000ff2a00720c */ /* 0x000fe40003fc5270 */
[----:B------:R-:W-:-:S02]  /*44f0*/  ISETP.NE.AND P0, PT, R165, RZ, PT ;  /* 0x000000ffa500720c */ /* 0x000fc40003f05270 */
[----:B------:R-:W-:Y:S02]  /*4500*/  SEL R35, R35, 0x2, P6 ;  /* 0x0000000223237807 */ /* 0x000fe40003000000 */
[----:B------:R-:W-:Y:S02]  /*4510*/  SEL R3, R3, 0x2, P0 ;  /* 0x0000000203037807 */ /* 0x000fe40000000000 */
[----:B------:R-:W-:Y:S02]  /*4520*/  ISETP.NE.AND P6, PT, R43, RZ, PT ;  /* 0x000000ff2b00720c */ /* 0x000fe40003fc5270 */
[----:B------:R-:W-:Y:S02]  /*4530*/  ISETP.NE.AND P0, PT, R166, RZ, PT ;  /* 0x000000ffa600720c */ /* 0x000fe40003f05270 */
[----:B------:R-:W-:Y:S02]  /*4540*/  SEL R38, R38, 0x2, P6 ;  /* 0x0000000226267807 */ /* 0x000fe40003000000 */
[----:B------:R-:W-:-:S02]  /*4550*/  SEL R15, R15, 0x2, P0 ;  /* 0x000000020f0f7807 */ /* 0x000fc40000000000 */
[----:B------:R-:W-:Y:S02]  /*4560*/  ISETP.NE.AND P6, PT, R44, RZ, PT ;  /* 0x000000ff2c00720c */ /* 0x000fe40003fc5270 */
[----:B------:R-:W-:Y:S02]  /*4570*/  ISETP.NE.AND P0, PT, R167, RZ, PT ;  /* 0x000000ffa700720c */ /* 0x000fe40003f05270 */
[----:B------:R-:W-:Y:S02]  /*4580*/  SEL R39, R39, 0x2, P6 ;  /* 0x0000000227277807 */ /* 0x000fe40003000000 */
[----:B------:R-:W-:Y:S02]  /*4590*/  SEL R16, R16, 0x2, P0 ;  /* 0x0000000210107807 */ /* 0x000fe40000000000 */
[----:B------:R-:W-:-:S04]  /*45a0*/  ISETP.NE.AND P6, PT, R45, RZ, PT ;  /* 0x000000ff2d00720c */ /* 0x000fc80003fc5270 */
[----:B------:R-:W-:Y:S02]  /*45b0*/  SEL R16, R16, 0x3, P6 ;  /* 0x0000000310107807 */ /* 0x000fe40003000000 */
[----:B------:R-:W-:-:S04]  /*45c0*/  ISETP.NE.AND P6, PT, R46, RZ, PT ;  /* 0x000000ff2e00720c */ /* 0x000fc80003fc5270 */
[----:B------:R-:W-:Y:S02]  /*45d0*/  SEL R15, R15, 0x3, P6 ;  /* 0x000000030f0f7807 */ /* 0x000fe40003000000 */
[----:B------:R-:W-:-:S04]  /*45e0*/  ISETP.NE.AND P6, PT, R47, RZ, PT ;  /* 0x000000ff2f00720c */ /* 0x000fc80003fc5270 */
[----:B------:R-:W-:Y:S02]  /*45f0*/  SEL R3, R3, 0x3, P6 ;  /* 0x0000000303037807 */ /* 0x000fe40003000000 */
[----:B------:R-:W-:Y:S02]  /*4600*/  ISETP.NE.AND P6, PT, R48, RZ, PT ;  /* 0x000000ff3000720c */ /* 0x000fe40003fc5270 */
[----:B------:R-:W-:Y:S02]  /*4610*/  SEL R24, R24, 0x2, P3 ;  /* 0x0000000218187807 */ /* 0x000fe40001800000 */
[----:B------:R-:W-:Y:S02]  /*4620*/  SEL R2, R2, 0x3, P6 ;  /* 0x0000000302027807 */ /* 0x000fe40003000000 */
[----:B------:R-:W-:Y:S02]  /*4630*/  ISETP.NE.AND P6, PT, R61, RZ, PT ;  /* 0x000000ff3d00720c */ /* 0x000fe40003fc5270 */
[----:B------:R-:W-:-:S02]  /*4640*/  SEL R19, R19, 0x2, P4 ;  /* 0x0000000213137807 */ /* 0x000fc40002000000 */
[----:B------:R-:W-:Y:S02]  /*4650*/  SEL R24, R24, 0x3, P6 ;  /* 0x0000000318187807 */ /* 0x000fe40003000000 */
[----:B------:R-:W-:Y:S02]  /*4660*/  ISETP.NE.AND P6, PT, R62, RZ, PT ;  /* 0x000000ff3e00720c */ /* 0x000fe40003fc5270 */
[----:B------:R-:W-:Y:S02]  /*4670*/  SEL R18, R18, 0x2, P5 ;  /* 0x0000000212127807 */ /* 0x000fe40002800000 */
[----:B------:R-:W-:Y:S02]  /*4680*/  SEL R19, R19, 0x3, P6 ;  /* 0x0000000313137807 */ /* 0x000fe40003000000 */
[----:B------:R-:W-:-:S04]  /*4690*/  ISETP.NE.AND P6, PT, R63, RZ, PT ;  /* 0x000000ff3f00720c */ /* 0x000fc80003fc5270 */
[----:B------:R-:W-:Y:S02]  /*46a0*/  SEL R18, R18, 0x3, P6 ;  /* 0x0000000312127807 */ /* 0x000fe40003000000 */
[----:B------:R-:W-:Y:S02]  /*46b0*/  ISETP.NE.AND P6, PT, R64, RZ, PT ;  /* 0x000000ff4000720c */ /* 0x000fe40003fc5270 */
[----:B------:R-:W-:Y:S02]  /*46c0*/  P2R R96, PR, RZ, 0x4 ;  /* 0x00000004ff607803 */ /* 0x000fe40000000000 */
[----:B------:R-:W-:Y:S02]  /*46d0*/  SEL R17, R17, 0x3, P6 ;  /* 0x0000000311117807 */ /* 0x000fe40003000000 */
[----:B------:R-:W-:Y:S02]  /*46e0*/  ISETP.NE.AND P6, PT, R70, RZ, PT ;  /* 0x000000ff4600720c */ /* 0x000fe40003fc5270 */
[----:B------:R-:W-:-:S02]  /*46f0*/  ISETP.NE.AND P2, PT, R110, RZ, PT ;  /* 0x000000ff6e00720c */ /* 0x000fc40003f45270 */
[----:B------:R-:W-:Y:S02]  /*4700*/  SEL R32, R32, 0x3, P6 ;  /* 0x0000000320207807 */ /* 0x000fe40003000000 */
[----:B------:R-:W-:Y:S02]  /*4710*/  P2R R98, PR, RZ, 0x2 ;  /* 0x00000002ff627803 */ /* 0x000fe40000000000 */
[----:B------:R-:W-:Y:S02]  /*4720*/  SEL R30, R30, 0x2, P2 ;  /* 0x000000021e1e7807 */ /* 0x000fe40001000000 */
[----:B------:R-:W-:Y:S02]  /*4730*/  ISETP.NE.AND P6, PT, R71, RZ, PT ;  /* 0x000000ff4700720c */ /* 0x000fe40003fc5270 */
[----:B------:R-:W-:Y:S02]  /*4740*/  ISETP.NE.AND P1, PT, R108, RZ, PT ;  /* 0x000000ff6c00720c */ /* 0x000fe40003f25270 */
[----:B------:R-:W-:-:S02]  /*4750*/  SEL R30, R30, 0x3, P6 ;  /* 0x000000031e1e7807 */ /* 0x000fc40003000000 */
[----:B------:R-:W-:Y:S02]  /*4760*/  SEL R28, R28, 0x2, P1 ;  /* 0x000000021c1c7807 */ /* 0x000fe40000800000 */
        /* <DEDUP_REMOVED lines=87> */
[----:B------:R-:W-:Y:S02]  /*4ce0*/  ISETP.NE.AND P0, PT, R87, RZ, PT ;  /* 0x000000ff5700720c */ /* 0x000fe40003f05270 */
[----:B------:R-:W-:Y:S02]  /*4cf0*/  SEL R3, R3, 0x5, P6 ;  /* 0x0000000503037807 */ /* 0x000fe40003000000 */
[----:B------:R-:W-:Y:S02]  /*4d00*/  ISETP.NE.AND P6, PT, R52, RZ, PT ;  /* 0x000000ff3400720c */ /* 0x000fe40003fc5270 */
[----:B------:R-:W-:-:S02]  /*4d10*/  SEL R24, R24, 0x4, P0 ;  /* 0x0000000418187807 */ /* 0x000fc40000000000 */
[----:B------:R-:W-:Y:S02]  /*4d20*/  SEL R2, R2, 0x5, P6 ;  /* 0x0000000502027807 */ /* 0x000fe40003000000 */
[----:B------:R-:W-:Y:S02]  /*4d30*/  ISETP.NE.AND P6, PT, R55, RZ, PT ;  /* 0x000000ff3700720c */ /* 0x000fe40003fc5270 */
[----:B------:R-:W-:Y:S02]  /*4d40*/  ISETP.NE.AND P3, PT, R86, RZ, PT ;  /* 0x000000ff5600720c */ /* 0x000fe40003f65270 */
[----:B------:R-:W-:Y:S02]  /*4d50*/  SEL R24, R24, 0x5, P6 ;  /* 0x0000000518187807 */ /* 0x000fe40003000000 */
[----:B------:R-:W-:Y:S02]  /*4d60*/  SEL R19, R19, 0x4, P3 ;  /* 0x0000000413137807 */ /* 0x000fe40001800000 */
[----:B------:R-:W-:-:S02]  /*4d70*/  ISETP.NE.AND P6, PT, R56, RZ, PT ;  /* 0x000000ff3800720c */ /* 0x000fc40003fc5270 */
[----:B------:R-:W-:Y:S02]  /*4d80*/  ISETP.NE.AND P0, PT, R94, RZ, PT ;  /* 0x000000ff5e00720c */ /* 0x000fe40003f05270 */
[----:B------:R-:W-:-:S04]  /*4d90*/  SEL R19, R19, 0x5, P6 ;  /* 0x0000000513137807 */ /* 0x000fc80003000000 */
[----:B------:R-:W-:Y:S02]  /*4da0*/  SEL R19, R19, 0x6, P0 ;  /* 0x0000000613137807 */ /* 0x000fe40000000000 */
[----:B------:R-:W-:Y:S02]  /*4db0*/  ISETP.NE.AND P0, PT, R127, RZ, PT ;  /* 0x000000ff7f00720c */ /* 0x000fe40003f05270 */
[----:B------:R-:W-:Y:S02]  /*4dc0*/  ISETP.NE.AND P5, PT, R84, RZ, PT ;  /* 0x000000ff5400720c */ /* 0x000fe40003fa5270 */
[----:B------:R-:W-:Y:S02]  /*4dd0*/  ISETP.NE.AND P6, PT, R58, RZ, PT ;  /* 0x000000ff3a00720c */ /* 0x000fe40003fc5270 */
[----:B------:R-:W-:Y:S02]  /*4de0*/  P2R R58, PR, RZ, 0x1 ;  /* 0x00000001ff3a7803 */ /* 0x000fe40000000000 */
[----:B------:R-:W-:-:S02]  /*4df0*/  ISETP.NE.AND P0, PT, R126, RZ, PT ;  /* 0x000000ff7e00720c */ /* 0x000fc40003f05270 */
[----:B------:R-:W-:Y:S02]  /*4e00*/  SEL R17, R17, 0x4, P5 ;  /* 0x0000000411117807 */ /* 0x000fe40002800000 */
[----:B------:R-:W-:Y:S02]  /*4e10*/  ISETP.NE.AND P5, PT, R57, RZ, PT ;  /* 0x000000ff3900720c */ /* 0x000fe40003fa5270 */
[----:B------:R-:W-:Y:S02]  /*4e20*/  P2R R57, PR, RZ, 0x1 ;  /* 0x00000001ff397803 */ /* 0x000fe40000000000 */
[----:B------:R-:W-:-:S04]  /*4e30*/  ISETP.NE.AND P0, PT, R101, RZ, PT ;  /* 0x000000ff6500720c */ /* 0x000fc80003f05270 */
[----:B------:R-:W-:Y:S02]  /*4e40*/  P2R R56, PR, RZ, 0x1 ;  /* 0x00000001ff387803 */ /* 0x000fe40000000000 */
[----:B------:R-:W-:-:S04]  /*4e50*/  ISETP.NE.AND P0, PT, R100, RZ, PT ;  /* 0x000000ff6400720c */ /* 0x000fc80003f05270 */
[----:B------:R-:W-:Y:S02]  /*4e60*/  P2R R55, PR, RZ, 0x1 ;  /* 0x00000001ff377803 */ /* 0x000fe40000000000 */
[----:B------:R-:W-:Y:S02]  /*4e70*/  ISETP.NE.AND P0, PT, R99, RZ, PT ;  /* 0x000000ff6300720c */ /* 0x000fe40003f05270 */
[----:B------:R-:W-:Y:S02]  /*4e80*/  ISETP.NE.AND P4, PT, R85, RZ, PT ;  /* 0x000000ff5500720c */ /* 0x000fe40003f85270 */
[----:B------:R-:W-:Y:S02]  /*4e90*/  P2R R52, PR, RZ, 0x1 ;  /* 0x00000001ff347803 */ /* 0x000fe40000000000 */
[----:B------:R-:W-:Y:S02]  /*4ea0*/  ISETP.NE.AND P0, PT, R97, RZ, PT ;  /* 0x000000ff6100720c */ /* 0x000fe40003f05270 */
[----:B------:R-:W-:-:S02]  /*4eb0*/  SEL R18, R18, 0x4, P4 ;  /* 0x0000000412127807 */ /* 0x000fc40002000000 */
[----:B------:R-:W-:Y:S02]  /*4ec0*/  P2R R51, PR, RZ, 0x1 ;  /* 0x00000001ff337803 */ /* 0x000fe40000000000 */
[----:B------:R-:W-:Y:S02]  /*4ed0*/  SEL R18, R18, 0x5, P6 ;  /* 0x0000000512127807 */ /* 0x000fe40003000000 */
[----:B------:R-:W-:Y:S02]  /*4ee0*/  ISETP.NE.AND P0, PT, R65, RZ, PT ;  /* 0x000000ff4100720c */ /* 0x000fe40003f05270 */
[----:B------:R-:W-:Y:S02]  /*4ef0*/  ISETP.NE.AND P6, PT, R61, RZ, PT ;  /* 0x000000ff3d00720c */ /* 0x000fe40003fc5270 */
[----:B------:R-:W-:Y:S02]  /*4f00*/  P2R R50, PR, RZ, 0x1 ;  /* 0x00000001ff327803 */ /* 0x000fe40000000000 */
[----:B------:R-:W-:-:S02]  /*4f10*/  SEL R17, R17, 0x5, P6 ;  /* 0x0000000511117807 */ /* 0x000fc40003000000 */
[----:B------:R-:W-:Y:S02]  /*4f20*/  ISETP.NE.AND P0, PT, R66, RZ, PT ;  /* 0x000000ff4200720c */ /* 0x000fe40003f05270 */
[----:B------:R-:W-:Y:S02]  /*4f30*/  ISETP.NE.AND P6, PT, R62, RZ, PT ;  /* 0x000000ff3e00720c */ /* 0x000fe40003fc5270 */
[----:B------:R-:W-:Y:S02]  /*4f40*/  P2R R49, PR, RZ, 0x1 ;  /* 0x00000001ff317803 */ /* 0x000fe40000000000 */
[----:B------:R-:W-:Y:S02]  /*4f50*/  SEL R32, R32, 0x5, P6 ;  /* 0x0000000520207807 */ /* 0x000fe40003000000 */
[----:B------:R-:W-:Y:S02]  /*4f60*/  ISETP.NE.AND P0, PT, R67, RZ, PT ;  /* 0x000000ff4300720c */ /* 0x000fe40003f05270 */
[----:B------:R-:W-:-:S02]  /*4f70*/  ISETP.NE.AND P6, PT, R63, RZ, PT ;  /* 0x000000ff3f00720c */ /* 0x000fc40003fc5270 */
[----:B------:R-:W-:Y:S02]  /*4f80*/  ISETP.NE.AND P2, PT, R115, RZ, PT ;  /* 0x000000ff7300720c */ /* 0x000fe40003f45270 */
[----:B------:R-:W-:Y:S02]  /*4f90*/  P2R R48, PR, RZ, 0x1 ;  /* 0x00000001ff307803 */ /* 0x000fe40000000000 */
[----:B------:R-:W-:Y:S02]  /*4fa0*/  SEL R30, R30, 0x5, P6 ;  /* 0x000000051e1e7807 */ /* 0x000fe40003000000 */
[----:B------:R-:W-:Y:S02]  /*4fb0*/  ISETP.NE.AND P0, PT, R68, RZ, PT ;  /* 0x000000ff4400720c */ /* 0x000fe40003f05270 */
[----:B------:R-:W-:Y:S02]  /*4fc0*/  SEL R28, R28, 0x4, P2 ;  /* 0x000000041c1c7807 */ /* 0x000fe40001000000 */
[----:B------:R-:W-:-:S02]  /*4fd0*/  ISETP.NE.AND P6, PT, R64, RZ, PT ;  /* 0x000000ff4000720c */ /* 0x000fc40003fc5270 */
[----:B------:R-:W-:Y:S02]  /*4fe0*/  ISETP.NE.AND P1, PT, R114, RZ, PT ;  /* 0x000000ff7200720c */ /* 0x000fe40003f25270 */
[----:B------:R-:W-:Y:S02]  /*4ff0*/  P2R R47, PR, RZ, 0x1 ;  /* 0x00000001ff2f7803 */ /* 0x000fe40000000000 */
[----:B------:R-:W-:Y:S02]  /*5000*/  SEL R28, R28, 0x5, P6 ;  /* 0x000000051c1c7807 */ /* 0x000fe40003000000 */
[----:B------:R-:W-:Y:S02]  /*5010*/  ISETP.NE.AND P0, PT, R151, RZ, PT ;  /* 0x000000ff9700720c */ /* 0x000fe40003f05270 */
[----:B------:R-:W-:Y:S02]  /*5020*/  SEL R26, R26, 0x4, P1 ;  /* 0x000000041a1a7807 */ /* 0x000fe40000800000 */
[----:B------:R-:W-:-:S02]  /*5030*/  ISETP.NE.AND P6, PT, R69, RZ, PT ;  /* 0x000000ff4500720c */ /* 0x000fc40003fc5270 */
        /* <DEDUP_REMOVED lines=8> */
[----:B------:R-:W-:Y:S02]  /*50c0*/  ISETP.NE.AND P4, PT, R92, RZ, PT ;  /* 0x000000ff5c00720c */ /* 0x000fe40003f85270 */
[----:B------:R-:W-:Y:S02]  /*50d0*/  P2R R44, PR, RZ, 0x1 ;  /* 0x00000001ff2c7803 */ /* 0x000fe40000000000 */
[----:B------:R-:W-:Y:S02]  /*50e0*/  SEL R42, R38, 0x5, P6 ;  /* 0x00000005262a7807 */ /* 0x000fe40003000000 */
[----:B------:R-:W-:-:S02]  /*50f0*/  ISETP.NE.AND P0, PT, R142, RZ, PT ;  /* 0x000000ff8e00720c */ /* 0x000fc40003f05270 */
[----:B------:R-:W-:Y:S02]  /*5100*/  ISETP.NE.AND P6, PT, R72, RZ, PT ;  /* 0x000000ff4800720c */ /* 0x000fe40003fc5270 */
[----:B------:R-:W-:Y:S02]  /*5110*/  SEL R26, R17, 0x6, P4 ;  /* 0x00000006111a7807 */ /* 0x000fe40002000000 */
[----:B------:R-:W-:Y:S02]  /*5120*/  P2R R17, PR, RZ, 0x1 ;  /* 0x00000001ff117803 */ /* 0x000fe40000000000 */
[----:B------:R-:W-:Y:S02]  /*5130*/  SEL R35, R35, 0x5, P6 ;  /* 0x0000000523237807 */ /* 0x000fe40003000000 */
[----:B------:R-:W-:Y:S02]  /*5140*/  ISETP.NE.AND P0, PT, R125, RZ, PT ;  /* 0x000000ff7d00720c */ /* 0x000fe40003f05270 */
[----:B------:R-:W-:-:S02]  /*5150*/  ISETP.NE.AND P6, PT, R73, RZ, PT ;  /* 0x000000ff4900720c */ /* 0x000fc40003fc5270 */
[----:B------:R-:W-:Y:S02]  /*5160*/  SEL R32, R32, 0x6, P0 ;  /* 0x0000000620207807 */ /* 0x000fe40000000000 */
        /* <DEDUP_REMOVED lines=13> */
[----:B------:R-:W-:-:S02]  /*5240*/  SEL R16, R16, 0x6, P5 ;  /* 0x0000000610107807 */ /* 0x000fc40002800000 */
[----:B------:R-:W-:Y:S02]  /*5250*/  ISETP.NE.AND P0, PT, R47, RZ, PT ;  /* 0x000000ff2f00720c */ /* 0x000fe40003f05270 */
[----:B------:R-:W-:Y:S02]  /*5260*/  ISETP.NE.AND P6, PT, R76, RZ, PT ;  /* 0x000000ff4c00720c */ /* 0x000fe40003fc5270 */
[----:B------:R-:W-:Y:S02]  /*5270*/  SEL R16, R16, 0x7, P0 ;  /* 0x0000000710107807 */ /* 0x000fe40000000000 */
[----:B------:R-:W-:Y:S02]  /*5280*/  SEL R15, R15, 0x6, P6 ;  /* 0x000000060f0f7807 */ /* 0x000fe40003000000 */
[----:B------:R-:W-:Y:S02]  /*5290*/  ISETP.NE.AND P0, PT, R48, RZ, PT ;  /* 0x000000ff3000720c */ /* 0x000fe40003f05270 */
[----:B------:R-:W-:-:S02]  /*52a0*/  ISETP.NE.AND P6, PT, R155, RZ, PT ;  /* 0x000000ff9b00720c */ /* 0x000fc40003fc5270 */
[----:B------:R-:W-:Y:S02]  /*52b0*/  SEL R17, R15, 0x7, P0 ;  /* 0x000000070f117807 */ /* 0x000fe40000000000 */
[----:B------:R-:W-:Y:S02]  /*52c0*/  P2R R64, PR, RZ, 0x40 ;  /* 0x00000040ff407803 */ /* 0x000fe40000000000 */
[----:B------:R-:W-:Y:S02]  /*52d0*/  ISETP.NE.AND P0, PT, R49, RZ, PT ;  /* 0x000000ff3100720c */ /* 0x000fe40003f05270 */
[----:B------:R-:W-:Y:S02]  /*52e0*/  ISETP.NE.AND P6, PT, R102, RZ, PT ;  /* 0x000000ff6600720c */ /* 0x000fe40003fc5270 */
[----:B------:R-:W-:Y:S02]  /*52f0*/  SEL R3, R3, 0x7, P0 ;  /* 0x0000000703037807 */ /* 0x000fe40000000000 */
[----:B------:R-:W-:-:S02]  /*5300*/  P2R R63, PR, RZ, 0x40 ;  /* 0x00000040ff3f7803 */ /* 0x000fc40000000000 */
[----:B------:R-:W-:Y:S02]  /*5310*/  ISETP.NE.AND P0, PT, R50, RZ, PT ;  /* 0x000000ff3200720c */ /* 0x000fe40003f05270 */
[----:B------:R-:W-:Y:S02]  /*5320*/  ISETP.NE.AND P1, PT, R95, RZ, PT ;  /* 0x000000ff5f00720c */ /* 0x000fe40003f25270 */
[----:B------:R-:W-:Y:S02]  /*5330*/  ISETP.NE.AND P6, PT, R37, RZ, PT ;  /* 0x000000ff2500720c */ /* 0x000fe40003fc5270 */
[----:B------:R-:W-:Y:S02]  /*5340*/  SEL R2, R2, 0x7, P0 ;  /* 0x0000000702027807 */ /* 0x000fe40000000000 */
[----:B------:R-:W-:Y:S02]  /*5350*/  ISETP.NE.AND P2, PT, R122, RZ, PT ;  /* 0x000000ff7a00720c */ /* 0x000fe40003f45270 */
[----:B------:R-:W-:-:S02]  /*5360*/  SEL R24, R24, 0x6, P1 ;  /* 0x0000000618187807 */ /* 0x000fc40000800000 */
[----:B------:R-:W-:Y:S02]  /*5370*/  P2R R62, PR, RZ, 0x40 ;  /* 0x00000040ff3e7803 */ /* 0x000fe40000000000 */
[----:B------:R-:W-:Y:S02]  /*5380*/  ISETP.NE.AND P0, PT, R51, RZ, PT ;  /* 0x000000ff3300720c */ /* 0x000fe40003f05270 */
[----:B------:R-:W-:Y:S02]  /*5390*/  ISETP.NE.AND P6, PT, R36, RZ, PT ;  /* 0x000000ff2400720c */ /* 0x000fe40003fc5270 */
[----:B------:R-:W-:Y:S02]  /*53a0*/  SEL R34, R34, 0x6, P2 ;  /* 0x0000000622227807 */ /* 0x000fe40001000000 */
[----:B------:R-:W-:Y:S02]  /*53b0*/  ISETP.NE.AND P4, PT, R123, RZ, PT ;  /* 0x000000ff7b00720c */ /* 0x000fe40003f85270 */
[----:B------:R-:W-:-:S02]  /*53c0*/  SEL R24, R24, 0x7, P0 ;  /* 0x0000000718187807 */ /* 0x000fc40000000000 */
[----:B------:R-:W-:Y:S02]  /*53d0*/  ISETP.NE.AND P2, PT, R129, RZ, PT ;  /* 0x000000ff8100720c */ /* 0x000fe40003f45270 */
[----:B------:R-:W-:Y:S02]  /*53e0*/  P2R R61, PR, RZ, 0x40 ;  /* 0x00000040ff3d7803 */ /* 0x000fe40000000000 */
[----:B------:R-:W-:Y:S02]  /*53f0*/  ISETP.NE.AND P0, PT, R52, RZ, PT ;  /* 0x000000ff3400720c */ /* 0x000fe40003f05270 */
[----:B------:R-:W-:Y:S02]  /*5400*/  ISETP.NE.AND P3, PT, R93, RZ, PT ;  /* 0x000000ff5d00720c */ /* 0x000fe40003f65270 */
[----:B------:R-:W-:Y:S02]  /*5410*/  ISETP.NE.AND P6, PT, R154, RZ, PT ;  /* 0x000000ff9a00720c */ /* 0x000fe40003fc5270 */
[----:B------:R-:W-:Y:S01]  /*5420*/  SEL R38, R28, 0x6, P4 ;  /* 0x000000061c267807 */ /* 0x000fe20002000000 */
[----:B------:R-:W1:Y:S01]  /*5430*/  S2UR UR5, SR_CgaCtaId ;  /* 0x00000000000579c3 */ /* 0x000e620000008800 */
[----:B------:R-:W-:-:S02]  /*5440*/  SEL R28, R19, 0x7, P0 ;  /* 0x00000007131c7807 */ /* 0x000fc40000000000 */
[----:B------:R-:W-:Y:S02]  /*5450*/  SEL R41, R34, 0x7, P2 ;  /* 0x0000000722297807 */ /* 0x000fe40001000000 */
[----:B------:R-:W-:Y:S02]  /*5460*/  SEL R18, R18, 0x6, P3 ;  /* 0x0000000612127807 */ /* 0x000fe40001800000 */
[----:B------:R-:W-:Y:S02]  /*5470*/  ISETP.NE.AND P0, PT, R55, RZ, PT ;  /* 0x000000ff3700720c */ /* 0x000fe40003f05270 */
[----:B------:R-:W-:Y:S02]  /*5480*/  SEL R34, R43, 0x7, P6 ;  /* 0x000000072b227807 */ /* 0x000fe40003000000 */
[----:B------:R-:W-:Y:S02]  /*5490*/  ISETP.NE.AND P6, PT, R61, RZ, PT ;  /* 0x000000ff3d00720c */ /* 0x000fe40003fc5270 */
[----:B------:R-:W-:-:S02]  /*54a0*/  SEL R35, R18, 0x7, P0 ;  /* 0x0000000712237807 */ /* 0x000fc40000000000 */
[----:B------:R-:W-:Y:S02]  /*54b0*/  ISETP.NE.AND P0, PT, R56, RZ, PT ;  /* 0x000000ff3800720c */ /* 0x000fe40003f05270 */
[----:B------:R-:W-:Y:S02]  /*54c0*/  SEL R15, R16, 0x8, P6 ;  /* 0x00000008100f7807 */ /* 0x000fe40003000000 */
[----:B------:R-:W-:Y:S02]  /*54d0*/  ISETP.NE.AND P6, PT, R62, RZ, PT ;  /* 0x000000ff3e00720c */ /* 0x000fe40003fc5270 */
[----:B------:R-:W-:Y:S02]  /*54e0*/  SEL R36, R26, 0x7, P0 ;  /* 0x000000071a247807 */ /* 0x000fe40000000000 */
[----:B------:R-:W-:Y:S02]  /*54f0*/  ISETP.NE.AND P0, PT, R57, RZ, PT ;  /* 0x000000ff3900720c */ /* 0x000fe40003f05270 */
[----:B------:R-:W-:-:S02]  /*5500*/  SEL R16, R17, 0x8, P6 ;  /* 0x0000000811107807 */ /* 0x000fc40003000000 */
[----:B------:R-:W-:Y:S02]  /*5510*/  ISETP.NE.AND P3, PT, R124, RZ, PT ;  /* 0x000000ff7c00720c */ /* 0x000fe40003f65270 */
[----:B------:R-:W-:Y:S02]  /*5520*/  ISETP.NE.AND P6, PT, R63, RZ, PT ;  /* 0x000000ff3f00720c */ /* 0x000fe40003fc5270 */
[----:B------:R-:W-:Y:S02]  /*5530*/  SEL R37, R32, 0x7, P0 ;  /* 0x0000000720257807 */ /* 0x000fe40000000000 */
[----:B------:R-:W-:Y:S02]  /*5540*/  SEL R30, R30, 0x6, P3 ;  /* 0x000000061e1e7807 */ /* 0x000fe40001800000 */
[----:B------:R-:W-:Y:S02]  /*5550*/  ISETP.NE.AND P0, PT, R58, RZ, PT ;  /* 0x000000ff3a00720c */ /* 0x000fe40003f05270 */
[----:B------:R-:W-:-:S02]  /*5560*/  SEL R17, R3, 0x8, P6 ;  /* 0x0000000803117807 */ /* 0x000fc40003000000 */
[----:B------:R-:W-:Y:S02]  /*5570*/  ISETP.NE.AND P6, PT, R64, RZ, PT ;  /* 0x000000ff4000720c */ /* 0x000fe40003fc5270 */
[----:B------:R-:W-:Y:S01]  /*5580*/  SEL R39, R30, 0x7, P0 ;  /* 0x000000071e277807 */ /* 0x000fe20000000000 */
[----:B------:R-:W-:Y:S01]  /*5590*/  IMAD.SHL.U32 R3, R6, 0x40, RZ ;  /* 0x0000004006037824 */ /* 0x000fe200078e00ff */
[----:B------:R-:W-:Y:S02]  /*55a0*/  ISETP.NE.AND P0, PT, R153, RZ, PT ;  /* 0x000000ff9900720c */ /* 0x000fe40003f05270 */
[----:B------:R-:W-:Y:S01]  /*55b0*/  SEL R18, R2, 0x8, P6 ;  /* 0x0000000802127807 */ /* 0x000fe20003000000 */
[----:B------:R-:W-:Y:S01]  /*55c0*/  IMAD.SHL.U32 R2, R6, 0x2, RZ ;  /* 0x0000000206027824 */ /* 0x000fe200078e00ff */
[----:B------:R-:W-:Y:S01]  /*55d0*/  UMOV UR4, 0x400 ;  /* 0x0000040000047882 */ /* 0x000fe20000000000 */
[----:B------:R-:W-:Y:S01]  /*55e0*/  ISETP.NE.AND P3, PT, R163, RZ, PT ;  /* 0x000000ffa300720c */ /* 0x000fe20003f65270 */
[----:B-1----:R-:W-:Y:S01]  /*55f0*/  UPRMT UR4, UR5, 0x654, UR4 ;  /* 0x0000065405047896 */ /* 0x002fe20008000004 */
[----:B------:R-:W-:-:S02]  /*5600*/  SEL R32, R44, 0x7, P0 ;  /* 0x000000072c207807 */ /* 0x000fc40000000000 */
[----:B------:R-:W-:Y:S02]  /*5610*/  ISETP.NE.AND P0, PT, R157, RZ, PT ;  /* 0x000000ff9d00720c */ /* 0x000fe40003f05270 */
[----:B------:R-:W-:Y:S02]  /*5620*/  LOP3.LUT R2, R2, 0x1fc, RZ, 0xc0, !PT ;  /* 0x000001fc02027812 */ /* 0x000fe400078ec0ff */
[----:B------:R-:W-:Y:S02]  /*5630*/  LOP3.LUT R3, R3, 0x3fc0, RZ, 0xc0, !PT ;  /* 0x00003fc003037812 */ /* 0x000fe400078ec0ff */
[----:B------:R-:W-:Y:S02]  /*5640*/  SEL R26, R35, 0x8, P3 ;  /* 0x00000008231a7807 */ /* 0x000fe40001800000 */
[----:B------:R-:W-:Y:S02]  /*5650*/  SEL R35, R36, 0x8, P0 ;  /* 0x0000000824237807 */ /* 0x000fe40000000000 */
[----:B------:R-:W-:-:S02]  /*5660*/  IADD3 R36, R3, UR4, R2 ;  /* 0x0000000403247c10 */ /* 0x000fc4000fffe002 */
[----:B------:R-:W-:-:S03]  /*5670*/  ISETP.NE.AND P1, PT, R128, RZ, PT ;  /* 0x000000ff8000720c */ /* 0x000fc60003f25270 */
[----:B------:R-:W-:Y:S01]  /*5680*/  STS [R36], R23 ;  /* 0x0000001724007388 */ /* 0x000fe20000000800 */
[----:B------:R-:W-:Y:S02]  /*5690*/  SEL R38, R38, 0x7, P1 ;  /* 0x0000000726267807 */ /* 0x000fe40000800000 */
[----:B------:R-:W-:Y:S01]  /*56a0*/  ISETP.NE.AND P1, PT, R98, RZ, PT ;  /* 0x000000ff6200720c */ /* 0x000fe20003f25270 */
[----:B------:R-:W-:Y:S01]  /*56b0*/  STS [R36+0x4], R22 ;  /* 0x0000041624007388 */ /* 0x000fe20000000800 */
[----:B------:R-:W-:-:S03]  /*56c0*/  ISETP.NE.AND P2, PT, R96, RZ, PT ;  /* 0x000000ff6000720c */ /* 0x000fc60003f45270 */
[----:B------:R-:W-:Y:S04]  /*56d0*/  STS [R36+0x8], R21 ;  /* 0x0000081524007388 */ /* 0x000fe80000000800 */
[----:B------:R-:W-:Y:S04]  /*56e0*/  STS [R36+0xc], R20 ;  /* 0x00000c1424007388 */ /* 0x000fe80000000800 */
[----:B------:R-:W-:Y:S04]  /*56f0*/  STS [R36+0x10], R25 ;  /* 0x0000101924007388 */ /* 0x000fe80000000800 */
[----:B------:R-:W-:Y:S04]  /*5700*/  STS [R36+0x14], R27 ;  /* 0x0000141b24007388 */ /* 0x000fe80000000800 */
[----:B------:R-:W-:Y:S04]  /*5710*/  STS [R36+0x18], R29 ;  /* 0x0000181d24007388 */ /* 0x000fe80000000800 */
[----:B------:R-:W-:Y:S04]  /*5720*/  STS [R36+0x1c], R31 ;  /* 0x00001c1f24007388 */ /* 0x000fe80000000800 */
[----:B------:R-:W-:Y:S04]  /*5730*/  STS [R36+0x20], R33 ;  /* 0x0000202124007388 */ /* 0x000fe80000000800 */
[----:B------:R1:W-:Y:S04]  /*5740*/  STS [R36+0x24], R12 ;  /* 0x0000240c24007388 */ /* 0x0003e80000000800 */
[----:B------:R2:W-:Y:S04]  /*5750*/  STS [R36+0x28], R13 ;  /* 0x0000280d24007388 */ /* 0x0005e80000000800 */
[----:B------:R-:W-:Y:S04]  /*5760*/  STS [R36+0x2c], R14 ;  /* 0x00002c0e24007388 */ /* 0x000fe80000000800 */
[----:B------:R3:W-:Y:S04]  /*5770*/  STS [R36+0x30], R8 ;  /* 0x0000300824007388 */ /* 0x0007e80000000800 */
[----:B------:R4:W-:Y:S04]  /*5780*/  STS [R36+0x34], R9 ;  /* 0x0000340924007388 */ /* 0x0009e80000000800 */
[----:B------:R-:W-:Y:S04]  /*5790*/  STS [R36+0x38], R10 ;  /* 0x0000380a24007388 */ /* 0x000fe80000000800 */
[----:B------:R5:W-:Y:S01]  /*57a0*/  STS [R36+0x3c], R11 ;  /* 0x00003c0b24007388 */ /* 0x000be20000000800 */
[----:B------:R-:W-:-:S02]  /*57b0*/  ISETP.NE.AND P5, PT, R160, RZ, PT ;  /* 0x000000ffa000720c */ /* 0x000fc40003fa5270 */
[----:B------:R-:W-:Y:S02]  /*57c0*/  ISETP.NE.AND P4, PT, R162, RZ, PT ;  /* 0x000000ffa200720c */ /* 0x000fe40003f85270 */
[----:B------:R-:W-:Y:S02]  /*57d0*/  SEL R30, R42, 0x7, P1 ;  /* 0x000000072a1e7807 */ /* 0x000fe40000800000 */
[----:B------:R-:W-:Y:S02]  /*57e0*/  SEL R45, R45, 0x7, P2 ;  /* 0x000000072d2d7807 */ /* 0x000fe40001000000 */
[----:B------:R-:W-:Y:S02]  /*57f0*/  ISETP.NE.AND P1, PT, R159, RZ, PT ;  /* 0x000000ff9f00720c */ /* 0x000fe40003f25270 */
[----:B------:R-:W-:Y:S02]  /*5800*/  ISETP.NE.AND P2, PT, R161, RZ, PT ;  /* 0x000000ffa100720c */ /* 0x000fe40003f45270 */
[----:B------:R-:W-:-:S02]  /*5810*/  SHF.R.U32.HI R2, RZ, 0x3, R6 ;  /* 0x00000003ff027819 */ /* 0x000fc40000011606 */
[----:B------:R-:W-:Y:S02]  /*5820*/  SEL R19, R24, 0x8, P5 ;  /* 0x0000000818137807 */ /* 0x000fe40002800000 */
[----:B------:R-:W-:Y:S02]  /*5830*/  SEL R24, R28, 0x8, P4 ;  /* 0x000000081c187807 */ /* 0x000fe40002000000 */
[----:B------:R-:W-:Y:S02]  /*5840*/  SEL R28, R37, 0x8, P1 ;  /* 0x00000008251c7807 */ /* 0x000fe40000800000 */
[----:B------:R-:W-:Y:S02]  /*5850*/  SHF.R.U32.HI R3, RZ, 0x5, R6 ;  /* 0x00000005ff037819 */ /* 0x000fe40000011606 */
[----:B------:R-:W-:Y:S02]  /*5860*/  SEL R37, R39, 0x8, P2 ;  /* 0x0000000827257807 */ /* 0x000fe40001000000 */
[----:B------:R-:W-:-:S02]  /*5870*/  LOP3.LUT R2, R2, 0x1c, RZ, 0xc0, !PT ;  /* 0x0000001c02027812 */ /* 0x000fc400078ec0ff */
[----:B------:R-:W-:Y:S02]  /*5880*/  LOP3.LUT R39, R6, 0xff, RZ, 0xc0, !PT ;  /* 0x000000ff06277812 */ /* 0x000fe400078ec0ff */
[----:B------:R-:W-:Y:S02]  /*5890*/  LOP3.LUT R7, R7, 0x1f, R6, 0xf8, !PT ;  /* 0x0000001f07077812 */ /* 0x000fe400078ef806 */
[----:B------:R-:W-:Y:S01]  /*58a0*/  LOP3.LUT R6, R0, 0x7, R3, 0xf8, !PT ;  /* 0x0000000700067812 */ /* 0x000fe200078ef803 */
[----:B-1----:R-:W-:Y:S01]  /*58b0*/  VIADD R12, R2, UR4 ;  /* 0x00000004020c7c36 */ /* 0x002fe20008000000 */
[C---:B------:R-:W-:Y:S02]  /*58c0*/  LOP3.LUT R3, R39.reuse, 0x100, RZ, 0xfc, !PT ;  /* 0x0000010027037812 */ /* 0x040fe400078efcff */
[----:B--2---:R-:W-:Y:S01]  /*58d0*/  LOP3.LUT R13, R39, 0x200, RZ, 0xfc, !PT ;  /* 0x00000200270d7812 */ /* 0x004fe200078efcff */
[C---:B------:R-:W-:Y:S01]  /*58e0*/  IMAD.HI R2, R6.reuse, 0x51eb851f, RZ ;  /* 0x51eb851f06027827 */ /* 0x040fe200078e02ff */
[----:B---3--:R-:W-:-:S02]  /*58f0*/  LOP3.LUT R8, R6, 0x8, RZ, 0xfc, !PT ;  /* 0x0000000806087812 */ /* 0x008fc400078efcff */
[----:B----4-:R-:W-:Y:S01]  /*5900*/  SHF.R.U32.HI R9, RZ, 0x3, R3 ;  /* 0x00000003ff097819 */ /* 0x010fe20000011603 */
[----:B------:R-:W-:Y:S01]  /*5910*/  IMAD R14, R39, 0x4, R12 ;  /* 0x00000004270e7824 */ /* 0x000fe200078e020c */
[----:B------:R-:W-:Y:S01]  /*5920*/  BAR.SYNC.DEFER_BLOCKING 0x0 ;  /* 0x0000000000007b1d */ /* 0x000fe20000010000 */
[----:B------:R-:W-:Y:S01]  /*5930*/  SHF.R.U32.HI R20, RZ, 0x3, R13 ;  /* 0x00000003ff147819 */ /* 0x000fe2000001160d */
[----:B------:R-:W-:Y:S01]  /*5940*/  IMAD.HI R12, R8, 0x51eb851f, RZ ;  /* 0x51eb851f080c7827 */ /* 0x000fe200078e02ff */
[----:B------:R-:W-:Y:S02]  /*5950*/  SHF.R.U32.HI R3, RZ, 0x1f, R2 ;  /* 0x0000001fff037819 */ /* 0x000fe40000011602 */
[----:B-----5:R-:W-:Y:S02]  /*5960*/  LOP3.LUT R11, R9, 0x3c, RZ, 0xc0, !PT ;  /* 0x0000003c090b7812 */ /* 0x020fe400078ec0ff */
[----:B------:R-:W-:Y:S02]  /*5970*/  LOP3.LUT R21, R20, 0x5c, RZ, 0xc0, !PT ;  /* 0x0000005c14157812 */ /* 0x000fe400078ec0ff */
[----:B------:R-:W-:-:S02]  /*5980*/  LOP3.LUT R10, R6, 0x10, RZ, 0xfc, !PT ;  /* 0x00000010060a7812 */ /* 0x000fc400078efcff */
[----:B------:R-:W-:Y:S01]  /*5990*/  LEA.HI.SX32 R9, R2, R3, 0x1d ;  /* 0x0000000302097211 */ /* 0x000fe200078feaff */
[----:B------:R-:W-:Y:S01]  /*59a0*/  VIADD R2, R11, UR4 ;  /* 0x000000040b027c36 */ /* 0x000fe20008000000 */
[----:B------:R-:W-:Y:S01]  /*59b0*/  SHF.R.U32.HI R3, RZ, 0x1f, R12 ;  /* 0x0000001fff037819 */ /* 0x000fe2000001160c */
[----:B------:R-:W-:Y:S01]  /*59c0*/  IMAD.HI R13, R10, 0x51eb851f, RZ ;  /* 0x51eb851f0a0d7827 */ /* 0x000fe200078e02ff */
[----:B------:R1:W2:Y:S03]  /*59d0*/  LDS R25, [R14] ;  /* 0x000000000e197984 */ /* 0x0002a60000000800 */
[----:B------:R-:W-:Y:S01]  /*59e0*/  IMAD R20, R39, 0x4, R2 ;  /* 0x0000000427147824 */ /* 0x000fe200078e0202 */
[----:B------:R-:W-:Y:S02]  /*59f0*/  LEA.HI.SX32 R11, R12, R3, 0x1d ;  /* 0x000000030c0b7211 */ /* 0x000fe400078feaff */
[----:B------:R-:W3:Y:S01]  /*5a00*/  LDC.64 R2, c[0x0][0x218] ;  /* 0x00008600ff027b82 */ /* 0x000ee20000000a00 */
[----:B-1----:R-:W-:Y:S01]  /*5a10*/  VIADD R14, R21, UR4 ;  /* 0x00000004150e7c36 */ /* 0x002fe20008000000 */
[----:B------:R-:W-:Y:S01]  /*5a20*/  SHF.R.U32.HI R12, RZ, 0x1f, R13 ;  /* 0x0000001fff0c7819 */ /* 0x000fe2000001160d */
[----:B------:R-:W1:Y:S02]  /*5a30*/  LDS R27, [R20+0x400] ;  /* 0x00040000141b7984 */ /* 0x000e640000000800 */
[C---:B------:R-:W-:Y:S01]  /*5a40*/  IMAD R14, R39.reuse, 0x4, R14 ;  /* 0x00000004270e7824 */ /* 0x040fe200078e020e */
[----:B------:R-:W-:-:S02]  /*5a50*/  LOP3.LUT R22, R39, 0x300, RZ, 0xfc, !PT ;  /* 0x0000030027167812 */ /* 0x000fc400078efcff */
[----:B------:R-:W-:Y:S02]  /*5a60*/  LEA.HI.SX32 R21, R13, R12, 0x1d ;  /* 0x0000000c0d157211 */ /* 0x000fe400078feaff */
[----:B------:R4:W5:Y:S01]  /*5a70*/  LDS R29, [R14+0x800] ;  /* 0x000800000e1d7984 */ /* 0x0009620000000800 */
[----:B------:R-:W-:Y:S02]  /*5a80*/  SHF.R.U32.HI R22, RZ, 0x3, R22 ;  /* 0x00000003ff167819 */ /* 0x000fe40000011616 */
[----:B------:R-:W-:Y:S02]  /*5a90*/  LOP3.LUT R13, R39, 0x400, RZ, 0xfc, !PT ;  /* 0x00000400270d7812 */ /* 0x000fe400078efcff */
[----:B------:R-:W-:Y:S02]  /*5aa0*/  LOP3.LUT R22, R22, 0x7c, RZ, 0xc0, !PT ;  /* 0x0000007c16167812 */ /* 0x000fe400078ec0ff */
[----:B------:R-:W-:Y:S01]  /*5ab0*/  SHF.R.U32.HI R13, RZ, 0x3, R13 ;  /* 0x00000003ff0d7819 */ /* 0x000fe2000001160d */
[----:B------:R-:W-:Y:S01]  /*5ac0*/  IMAD R12, R9, -0x19, R6 ;  /* 0xffffffe7090c7824 */ /* 0x000fe200078e0206 */
[----:B------:R-:W-:-:S02]  /*5ad0*/  ISETP.NE.AND P1, PT, R156, RZ, PT ;  /* 0x000000ff9c00720c */ /* 0x000fc40003f25270 */
[----:B------:R-:W-:Y:S01]  /*5ae0*/  ISETP.GE.AND P0, PT, R7, 0x400, PT ;  /* 0x000004000700780c */ /* 0x000fe20003f06270 */
[----:B------:R-:W-:Y:S01]  /*5af0*/  VIADD R22, R22, UR4 ;  /* 0x0000000416167c36 */ /* 0x000fe20008000000 */
[----:B------:R-:W-:Y:S01]  /*5b00*/  LOP3.LUT R13, R13, 0x9c, RZ, 0xc0, !PT ;  /* 0x0000009c0d0d7812 */ /* 0x000fe200078ec0ff */
[----:B------:R-:W-:Y:S01]  /*5b10*/  IMAD R12, R7, 0x19, R12 ;  /* 0x00000019070c7824 */ /* 0x000fe200078e020c */
[----:B------:R-:W-:Y:S01]  /*5b20*/  SEL R44, R38, 0x8, P1 ;  /* 0x00000008262c7807 */ /* 0x000fe20000800000 */
[----:B----4-:R-:W-:Y:S01]  /*5b30*/  IMAD R14, R11, -0x19, R8 ;  /* 0xffffffe70b0e7824 */ /* 0x010fe200078e0208 */
[----:B------:R-:W-:Y:S01]  /*5b40*/  ISETP.LT.AND P1, PT, R6, 0x64, !P0 ;  /* 0x000000640600780c */ /* 0x000fe20004721270 */
[----:B------:R-:W-:Y:S01]  /*5b50*/  IMAD R22, R39, 0x4, R22 ;  /* 0x0000000427167824 */ /* 0x000fe200078e0216 */
[----:B------:R-:W-:Y:S01]  /*5b60*/  ISETP.NE.AND P2, PT, R158, RZ, PT ;  /* 0x000000ff9e00720c */ /* 0x000fe20003f45270 */
[----:B------:R-:W-:Y:S02]  /*5b70*/  VIADD R36, R13, UR4 ;  /* 0x000000040d247c36 */ /* 0x000fe40008000000 */
[----:B------:R-:W-:Y:S01]  /*5b80*/  IMAD R9, R9, 0x9600, R12 ;  /* 0x0000960009097824 */ /* 0x000fe200078e020c */
[----:B------:R-:W-:Y:S01]  /*5b90*/  SEL R41, R41, 0x8, P2 ;  /* 0x0000000829297807 */ /* 0x000fe20001000000 */
[----:B------:R-:W-:Y:S01]  /*5ba0*/  IMAD R20, R11, 0x9600, R14 ;  /* 0x000096000b147824 */ /* 0x000fe200078e020e */
[----:B------:R-:W-:Y:S01]  /*5bb0*/  ISETP.LT.AND P2, PT, R8, 0x64, !P0 ;  /* 0x000000640800780c */ /* 0x000fe20004741270 */
[----:B------:R4:W1:Y:S01]  /*5bc0*/  LDS R31, [R22+0xc00] ;  /* 0x000c0000161f7984 */ /* 0x0008620000000800 */
[----:B------:R-:W-:-:S02]  /*5bd0*/  IMAD R36, R39, 0x4, R36 ;  /* 0x0000000427247824 */ /* 0x000fc400078e0224 */
[----:B---3--:R-:W-:Y:S01]  /*5be0*/  IMAD.WIDE R8, R9, 0x4, R2 ;  /* 0x0000000409087825 */ /* 0x008fe200078e0202 */
[C---:B------:R-:W-:Y:S02]  /*5bf0*/  LOP3.LUT R13, R6.reuse, 0x20, RZ, 0xfc, !PT ;  /* 0x00000020060d7812 */ /* 0x040fe400078efcff */
[----:B------:R-:W-:Y:S01]  /*5c00*/  LOP3.LUT R12, R6, 0x18, RZ, 0xfc, !PT ;  /* 0x00000018060c7812 */ /* 0x000fe200078efcff */
[----:B------:R-:W-:Y:S01]  /*5c10*/  IMAD R11, R7, 0x19, R20 ;  /* 0x00000019070b7824 */ /* 0x000fe200078e0214 */
[----:B------:R-:W3:Y:S01]  /*5c20*/  LDS R33, [R36+0x1000] ;  /* 0x0010000024217984 */ /* 0x000ee20000000800 */
[----:B------:R-:W-:-:S03]  /*5c30*/  IMAD R20, R21, -0x19, R10 ;  /* 0xffffffe715147824 */ /* 0x000fc600078e020a */
[----:B--2---:R2:W-:Y:S01]  /*5c40*/  @P1 STG.E desc[UR6][R8.64], R25 ;  /* 0x0000001908001986 */ /* 0x0045e2000c101906 */
[----:B------:R-:W-:Y:S01]  /*5c50*/  ISETP.LT.AND P1, PT, R10, 0x64, !P0 ;  /* 0x000000640a00780c */ /* 0x000fe20004721270 */
[----:B----4-:R-:W-:Y:S01]  /*5c60*/  IMAD R22, R21, 0x9600, R20 ;  /* 0x0000960015167824 */ /* 0x010fe200078e0214 */
[----:B------:R-:W-:Y:S01]  /*5c70*/  LOP3.LUT R21, R39, 0x500, RZ, 0xfc, !PT ;  /* 0x0000050027157812 */ /* 0x000fe200078efcff */
[----:B------:R-:W-:-:S04]  /*5c80*/  IMAD.HI R20, R13, 0x51eb851f, RZ ;  /* 0x51eb851f0d147827 */ /* 0x000fc800078e02ff */
[----:B------:R-:W-:-:S04]  /*5c90*/  IMAD.HI R14, R12, 0x51eb851f, RZ ;  /* 0x51eb851f0c0e7827 */ /* 0x000fc800078e02ff */
[----:B--2---:R-:W-:Y:S01]  /*5ca0*/  IMAD R9, R7, 0x19, R22 ;  /* 0x0000001907097824 */ /* 0x004fe200078e0216 */
[----:B------:R-:W-:Y:S01]  /*5cb0*/  SHF.R.U32.HI R22, RZ, 0x3, R21 ;  /* 0x00000003ff167819 */ /* 0x000fe20000011615 */
[----:B------:R-:W-:Y:S01]  /*5cc0*/  IMAD.WIDE R10, R11, 0x4, R2 ;  /* 0x000000040b0a7825 */ /* 0x000fe200078e0202 */
[----:B------:R-:W-:Y:S02]  /*5cd0*/  SHF.R.U32.HI R21, RZ, 0x1f, R20 ;  /* 0x0000001fff157819 */ /* 0x000fe40000011614 */
[----:B------:R-:W-:Y:S01]  /*5ce0*/  SHF.R.U32.HI R23, RZ, 0x1f, R14 ;  /* 0x0000001fff177819 */ /* 0x000fe2000001160e */
[----:B------:R-:W-:Y:S01]  /*5cf0*/  IMAD.WIDE R8, R9, 0x4, R2 ;  /* 0x0000000409087825 */ /* 0x000fe200078e0202 */
[----:B------:R-:W-:Y:S02]  /*5d00*/  LEA.HI.SX32 R20, R20, R21, 0x1d ;  /* 0x0000001514147211 */ /* 0x000fe400078feaff */
[----:B------:R-:W-:Y:S01]  /*5d10*/  LOP3.LUT R22, R22, 0xbc, RZ, 0xc0, !PT ;  /* 0x000000bc16167812 */ /* 0x000fe200078ec0ff */
[----:B-1----:R-:W-:Y:S01]  /*5d20*/  @P2 STG.E desc[UR6][R10.64], R27 ;  /* 0x0000001b0a002986 */ /* 0x002fe2000c101906 */
[----:B------:R-:W-:-:S03]  /*5d30*/  LEA.HI.SX32 R23, R14, R23, 0x1d ;  /* 0x000000170e177211 */ /* 0x000fc600078feaff */
[----:B-----5:R1:W-:Y:S01]  /*5d40*/  @P1 STG.E desc[UR6][R8.64], R29 ;  /* 0x0000001d08001986 */ /* 0x0203e2000c101906 */
[----:B------:R-:W-:Y:S01]  /*5d50*/  ISETP.LT.AND P1, PT, R13, 0x64, !P0 ;  /* 0x000000640d00780c */ /* 0x000fe20004721270 */
[----:B------:R-:W-:Y:S02]  /*5d60*/  VIADD R22, R22, UR4 ;  /* 0x0000000416167c36 */ /* 0x000fe40008000000 */
[----:B------:R-:W-:Y:S02]  /*5d70*/  IMAD R13, R20, -0x19, R13 ;  /* 0xffffffe7140d7824 */ /* 0x000fe400078e020d */
[----:B------:R-:W-:Y:S01]  /*5d80*/  IMAD R14, R23, -0x19, R12 ;  /* 0xffffffe7170e7824 */ /* 0x000fe200078e020c */
[----:B------:R-:W-:Y:S01]  /*5d90*/  ISETP.LT.AND P2, PT, R12, 0x64, !P0 ;  /* 0x000000640c00780c */ /* 0x000fe20004741270 */
[----:B------:R-:W-:Y:S02]  /*5da0*/  IMAD R22, R39, 0x4, R22 ;  /* 0x0000000427167824 */ /* 0x000fe400078e0216 */
[----:B------:R-:W-:Y:S01]  /*5db0*/  IMAD R20, R20, 0x9600, R13 ;  /* 0x0000960014147824 */ /* 0x000fe200078e020d */
[----:B------:R-:W-:Y:S01]  /*5dc0*/  LOP3.LUT R12, R6, 0x28, RZ, 0xfc, !PT ;  /* 0x00000028060c7812 */ /* 0x000fe200078efcff */
[----:B------:R-:W-:Y:S01]  /*5dd0*/  IMAD R14, R23, 0x9600, R14 ;  /* 0x00009600170e7824 */ /* 0x000fe200078e020e */
[----:B------:R-:W2:Y:S01]  /*5de0*/  LDS R43, [R22+0x1400] ;  /* 0x00140000162b7984 */ /* 0x000ea20000000800 */
[----:B-1----:R-:W-:Y:S01]  /*5df0*/  IMAD R9, R7, 0x19, R20 ;  /* 0x0000001907097824 */ /* 0x002fe200078e0214 */
[----:B------:R-:W-:Y:S01]  /*5e00*/  LOP3.LUT R20, R39, 0x600, RZ, 0xfc, !PT ;  /* 0x0000060027147812 */ /* 0x000fe200078efcff */
[----:B------:R-:W-:-:S02]  /*5e10*/  IMAD R11, R7, 0x19, R14 ;  /* 0x00000019070b7824 */ /* 0x000fc400078e020e */
[----:B------:R-:W-:Y:S01]  /*5e20*/  IMAD.HI R13, R12, 0x51eb851f, RZ ;  /* 0x51eb851f0c0d7827 */ /* 0x000fe200078e02ff */
[----:B------:R-:W-:-:S03]  /*5e30*/  SHF.R.U32.HI R20, RZ, 0x3, R20 ;  /* 0x00000003ff147819 */ /* 0x000fc60000011614 */
[----:B------:R-:W-:Y:S01]  /*5e40*/  IMAD.WIDE R10, R11, 0x4, R2 ;  /* 0x000000040b0a7825 */ /* 0x000fe200078e0202 */
[----:B------:R-:W-:Y:S02]  /*5e50*/  SHF.R.U32.HI R14, RZ, 0x1f, R13 ;  /* 0x0000001fff0e7819 */ /* 0x000fe4000001160d */
[----:B------:R-:W-:Y:S01]  /*5e60*/  LOP3.LUT R20, R20, 0xdc, RZ, 0xc0, !PT ;  /* 0x000000dc14147812 */ /* 0x000fe200078ec0ff */
[----:B------:R-:W-:Y:S01]  /*5e70*/  IMAD.WIDE R8, R9, 0x4, R2 ;  /* 0x0000000409087825 */ /* 0x000fe200078e0202 */
[----:B0-----:R0:W-:Y:S01]  /*5e80*/  @P2 STG.E desc[UR6][R10.64], R31 ;  /* 0x0000001f0a002986 */ /* 0x0011e2000c101906 */
[----:B------:R-:W-:Y:S02]  /*5e90*/  ISETP.LT.AND P2, PT, R0, RZ, !P0 ;  /* 0x000000ff0000720c */ /* 0x000fe40004741270 */
[----:B------:R-:W-:Y:S01]  /*5ea0*/  IMAD R58, R5, 0x400, R4 ;  /* 0x00000400053a7824 */ /* 0x000fe200078e0204 */
[----:B------:R-:W-:Y:S02]  /*5eb0*/  LEA.HI.SX32 R5, R13, R14, 0x1d ;  /* 0x0000000e0d057211 */ /* 0x000fe400078feaff */
[----:B------:R-:W-:Y:S01]  /*5ec0*/  LOP3.LUT R0, R6, 0x30, RZ, 0xfc, !PT ;  /* 0x0000003006007812 */ /* 0x000fe200078efcff */
[----:B------:R-:W-:Y:S01]  /*5ed0*/  VIADD R20, R20, UR4 ;  /* 0x0000000414147c36 */ /* 0x000fe20008000000 */
[----:B---3--:R1:W-:Y:S01]  /*5ee0*/  @P1 STG.E desc[UR6][R8.64], R33 ;  /* 0x0000002108001986 */ /* 0x0083e2000c101906 */
[----:B------:R-:W-:Y:S01]  /*5ef0*/  ISETP.LT.AND P1, PT, R12, 0x64, !P0 ;  /* 0x000000640c00780c */ /* 0x000fe20004721270 */
[----:B------:R-:W-:Y:S01]  /*5f00*/  IMAD R12, R5, -0x19, R12 ;  /* 0xffffffe7050c7824 */ /* 0x000fe200078e020c */
[----:B------:R-:W-:Y:S01]  /*5f10*/  LOP3.LUT R13, R6, 0x48, RZ, 0xfc, !PT ;  /* 0x00000048060d7812 */ /* 0x000fe200078efcff */
[----:B------:R-:W-:Y:S01]  /*5f20*/  IMAD.HI R4, R0, 0x51eb851f, RZ ;  /* 0x51eb851f00047827 */ /* 0x000fe200078e02ff */
[----:B0-----:R-:W-:-:S03]  /*5f30*/  LOP3.LUT R11, R6, 0x40, RZ, 0xfc, !PT ;  /* 0x00000040060b7812 */ /* 0x001fc600078efcff */
[----:B------:R-:W-:Y:S01]  /*5f40*/  IMAD R22, R39, 0x4, R20 ;  /* 0x0000000427167824 */ /* 0x000fe200078e0214 */
[----:B------:R-:W-:Y:S01]  /*5f50*/  LOP3.LUT R10, R6, 0x38, RZ, 0xfc, !PT ;  /* 0x00000038060a7812 */ /* 0x000fe200078efcff */
[----:B-1----:R-:W-:Y:S01]  /*5f60*/  IMAD R8, R5, 0x9600, R12 ;  /* 0x0000960005087824 */ /* 0x002fe200078e020c */
[----:B------:R-:W-:Y:S01]  /*5f70*/  SHF.R.U32.HI R9, RZ, 0x1f, R4 ;  /* 0x0000001fff097819 */ /* 0x000fe20000011604 */
[----:B------:R-:W-:Y:S01]  /*5f80*/  IMAD.HI R12, R13, 0x51eb851f, RZ ;  /* 0x51eb851f0d0c7827 */ /* 0x000fe200078e02ff */
[----:B------:R0:W1:Y:S02]  /*5f90*/  LDS R33, [R22+0x1800] ;  /* 0x0018000016217984 */ /* 0x0000640000000800 */
[----:B------:R-:W-:Y:S01]  /*5fa0*/  LEA.HI.SX32 R21, R4, R9, 0x1d ;  /* 0x0000000904157211 */ /* 0x000fe200078feaff */
[----:B------:R-:W-:Y:S01]  /*5fb0*/  IMAD.HI R20, R11, 0x51eb851f, RZ ;  /* 0x51eb851f0b147827 */ /* 0x000fe200078e02ff */
[----:B------:R-:W-:-:S03]  /*5fc0*/  SHF.R.U32.HI R9, RZ, 0x1f, R12 ;  /* 0x0000001fff097819 */ /* 0x000fc6000001160c */
[----:B------:R-:W-:Y:S01]  /*5fd0*/  IMAD.HI R14, R10, 0x51eb851f, RZ ;  /* 0x51eb851f0a0e7827 */ /* 0x000fe200078e02ff */
[----:B------:R-:W-:Y:S02]  /*5fe0*/  SHF.R.U32.HI R5, RZ, 0x1f, R20 ;  /* 0x0000001fff057819 */ /* 0x000fe40000011614 */
[----:B0-----:R-:W-:Y:S01]  /*5ff0*/  LEA.HI.SX32 R22, R12, R9, 0x1d ;  /* 0x000000090c167211 */ /* 0x001fe200078feaff */
[----:B------:R-:W-:Y:S01]  /*6000*/  IMAD R25, R7, 0x19, R8 ;  /* 0x0000001907197824 */ /* 0x000fe200078e0208 */
[----:B------:R-:W-:Y:S02]  /*6010*/  SHF.R.U32.HI R23, RZ, 0x1f, R14 ;  /* 0x0000001fff177819 */ /* 0x000fe4000001160e */
[C---:B------:R-:W-:Y:S02]  /*6020*/  LOP3.LUT R8, R6.reuse, 0x50, RZ, 0xfc, !PT ;  /* 0x0000005006087812 */ /* 0x040fe400078efcff */
[C---:B------:R-:W-:Y:S02]  /*6030*/  LOP3.LUT R12, R6.reuse, 0x60, RZ, 0xfc, !PT ;  /* 0x00000060060c7812 */ /* 0x040fe400078efcff */
[----:B------:R-:W-:-:S02]  /*6040*/  LOP3.LUT R9, R6, 0x58, RZ, 0xfc, !PT ;  /* 0x0000005806097812 */ /* 0x000fc400078efcff */
[----:B------:R-:W-:Y:S01]  /*6050*/  LEA.HI.SX32 R20, R20, R5, 0x1d ;  /* 0x0000000514147211 */ /* 0x000fe200078feaff */
[----:B------:R-:W-:Y:S01]  /*6060*/  IMAD.WIDE R4, R25, 0x4, R2 ;  /* 0x0000000419047825 */ /* 0x000fe200078e0202 */
[----:B------:R-:W-:Y:S02]  /*6070*/  LEA.HI.SX32 R23, R14, R23, 0x1d ;  /* 0x000000170e177211 */ /* 0x000fe400078feaff */
[----:B------:R-:W-:Y:S01]  /*6080*/  LOP3.LUT R14, R6, 0x68, RZ, 0xfc, !PT ;  /* 0x00000068060e7812 */ /* 0x000fe200078efcff */
[----:B------:R-:W-:-:S04]  /*6090*/  IMAD.HI R25, R8, 0x51eb851f, RZ ;  /* 0x51eb851f08197827 */ /* 0x000fc800078e02ff */
[----:B------:R-:W-:-:S04]  /*60a0*/  IMAD.HI R29, R12, 0x51eb851f, RZ ;  /* 0x51eb851f0c1d7827 */ /* 0x000fc800078e02ff */
[----:B------:R-:W-:Y:S02]  /*60b0*/  IMAD R42, R21, -0x19, R0 ;  /* 0xffffffe7152a7824 */ /* 0x000fe400078e0200 */
[----:B------:R-:W-:Y:S01]  /*60c0*/  IMAD.HI R27, R9, 0x51eb851f, RZ ;  /* 0x51eb851f091b7827 */ /* 0x000fe200078e02ff */
[----:B--2---:R0:W-:Y:S01]  /*60d0*/  @P1 STG.E desc[UR6][R4.64], R43 ;  /* 0x0000002b04001986 */ /* 0x0041e2000c101906 */
[----:B------:R-:W-:Y:S02]  /*60e0*/  SHF.R.U32.HI R36, RZ, 0x1f, R25 ;  /* 0x0000001fff247819 */ /* 0x000fe40000011619 */
[----:B------:R-:W-:Y:S01]  /*60f0*/  IMAD R42, R21, 0x9600, R42 ;  /* 0x00009600152a7824 */ /* 0x000fe200078e022a */
[----:B------:R-:W-:Y:S01]  /*6100*/  ISETP.LT.AND P1, PT, R0, 0x64, !P0 ;  /* 0x000000640000780c */ /* 0x000fe20004721270 */
[----:B------:R-:W-:Y:S01]  /*6110*/  IMAD.HI R21, R14, 0x51eb851f, RZ ;  /* 0x51eb851f0e157827 */ /* 0x000fe200078e02ff */
[----:B------:R-:W-:Y:S02]  /*6120*/  SHF.R.U32.HI R38, RZ, 0x1f, R29 ;  /* 0x0000001fff267819 */ /* 0x000fe4000001161d */
[----:B------:R-:W-:-:S02]  /*6130*/  SHF.R.U32.HI R0, RZ, 0x1f, R27 ;  /* 0x0000001fff007819 */ /* 0x000fc4000001161b */
[----:B------:R-:W-:Y:S02]  /*6140*/  LEA.HI.SX32 R25, R25, R36, 0x1d ;  /* 0x0000002419197211 */ /* 0x000fe400078feaff */
[----:B------:R-:W-:Y:S02]  /*6150*/  LEA.HI.SX32 R29, R29, R38, 0x1d ;  /* 0x000000261d1d7211 */ /* 0x000fe400078feaff */
[----:B------:R-:W-:Y:S02]  /*6160*/  LEA.HI.SX32 R36, R27, R0, 0x1d ;  /* 0x000000001b247211 */ /* 0x000fe400078feaff */
[----:B------:R-:W-:Y:S02]  /*6170*/  SHF.R.U32.HI R38, RZ, 0x1f, R21 ;  /* 0x0000001fff267819 */ /* 0x000fe40000011615 */
[----:B------:R-:W-:Y:S02]  /*6180*/  LOP3.LUT R27, R39, 0x700, RZ, 0xfc, !PT ;  /* 0x00000700271b7812 */ /* 0x000fe400078efcff */
[----:B------:R-:W-:-:S02]  /*6190*/  LEA.HI.SX32 R21, R21, R38, 0x1d ;  /* 0x0000002615157211 */ /* 0x000fc400078feaff */
[----:B------:R-:W-:Y:S01]  /*61a0*/  SHF.R.U32.HI R38, RZ, 0x3, R27 ;  /* 0x00000003ff267819 */ /* 0x000fe2000001161b */
[----:B0-----:R-:W-:Y:S01]  /*61b0*/  IMAD R5, R7, 0x19, R42 ;  /* 0x0000001907057824 */ /* 0x001fe200078e022a */
[C---:B------:R-:W-:Y:S02]  /*61c0*/  LOP3.LUT R0, R6.reuse, 0x70, RZ, 0xfc, !PT ;  /* 0x0000007006007812 */ /* 0x040fe400078efcff */
[----:B------:R-:W-:Y:S02]  /*61d0*/  LOP3.LUT R6, R6, 0x78, RZ, 0xfc, !PT ;  /* 0x0000007806067812 */ /* 0x000fe400078efcff */
[----:B------:R-:W-:Y:S01]  /*61e0*/  LOP3.LUT R43, R38, 0xfc, RZ, 0xc0, !PT ;  /* 0x000000fc262b7812 */ /* 0x000fe200078ec0ff */
[----:B------:R-:W-:-:S04]  /*61f0*/  IMAD.WIDE R4, R5, 0x4, R2 ;  /* 0x0000000405047825 */ /* 0x000fc800078e0202 */
[----:B------:R-:W-:Y:S01]  /*6200*/  IMAD.HI R27, R0, 0x51eb851f, RZ ;  /* 0x51eb851f001b7827 */ /* 0x000fe200078e02ff */
[----:B-1----:R0:W-:Y:S03]  /*6210*/  @P1 STG.E desc[UR6][R4.64], R33 ;  /* 0x0000002104001986 */ /* 0x0021e6000c101906 */
[----:B------:R-:W-:Y:S01]  /*6220*/  IMAD.HI R31, R6, 0x51eb851f, RZ ;  /* 0x51eb851f061f7827 */ /* 0x000fe200078e02ff */
[----:B------:R-:W-:-:S03]  /*6230*/  ISETP.LT.AND P1, PT, R10, 0x64, !P0 ;  /* 0x000000640a00780c */ /* 0x000fc60004721270 */
[----:B------:R-:W-:Y:S01]  /*6240*/  VIADD R46, R43, UR4 ;  /* 0x000000042b2e7c36 */ /* 0x000fe20008000000 */
[----:B------:R-:W-:Y:S01]  /*6250*/  SHF.R.U32.HI R38, RZ, 0x1f, R27 ;  /* 0x0000001fff267819 */ /* 0x000fe2000001161b */
[----:B------:R-:W-:Y:S01]  /*6260*/  IMAD R10, R23, -0x19, R10 ;  /* 0xffffffe7170a7824 */ /* 0x000fe200078e020a */
[----:B------:R-:W-:Y:S01]  /*6270*/  SHF.R.U32.HI R42, RZ, 0x1f, R31 ;  /* 0x0000001fff2a7819 */ /* 0x000fe2000001161f */
[C---:B------:R-:W-:Y:S01]  /*6280*/  IMAD R46, R39.reuse, 0x4, R46 ;  /* 0x00000004272e7824 */ /* 0x040fe200078e022e */
[----:B0-----:R-:W-:Y:S01]  /*6290*/  LOP3.LUT R4, R39, 0x800, RZ, 0xfc, !PT ;  /* 0x0000080027047812 */ /* 0x001fe200078efcff */
[----:B------:R-:W-:Y:S01]  /*62a0*/  IMAD R10, R23, 0x9600, R10 ;  /* 0x00009600170a7824 */ /* 0x000fe200078e020a */
[----:B------:R-:W-:Y:S02]  /*62b0*/  LOP3.LUT R5, R39, 0x900, RZ, 0xfc, !PT ;  /* 0x0000090027057812 */ /* 0x000fe400078efcff */
[----:B------:R-:W-:Y:S01]  /*62c0*/  LEA.HI.SX32 R27, R27, R38, 0x1d ;  /* 0x000000261b1b7211 */ /* 0x000fe200078feaff */
[----:B------:R0:W1:Y:S01]  /*62d0*/  LDS R23, [R46+0x1c00] ;  /* 0x001c00002e177984 */ /* 0x0000620000000800 */
[----:B------:R-:W-:-:S02]  /*62e0*/  LOP3.LUT R33, R39, 0xa00, RZ, 0xfc, !PT ;  /* 0x00000a0027217812 */ /* 0x000fc400078efcff */
[----:B------:R-:W-:Y:S02]  /*62f0*/  LEA.HI.SX32 R31, R31, R42, 0x1d ;  /* 0x0000002a1f1f7211 */ /* 0x000fe400078feaff */
[C---:B------:R-:W-:Y:S02]  /*6300*/  LOP3.LUT R38, R39.reuse, 0xb00, RZ, 0xfc, !PT ;  /* 0x00000b0027267812 */ /* 0x040fe400078efcff */
[C---:B------:R-:W-:Y:S02]  /*6310*/  LOP3.LUT R42, R39.reuse, 0xc00, RZ, 0xfc, !PT ;  /* 0x00000c00272a7812 */ /* 0x040fe400078efcff */
[C---:B------:R-:W-:Y:S02]  /*6320*/  LOP3.LUT R43, R39.reuse, 0xd00, RZ, 0xfc, !PT ;  /* 0x00000d00272b7812 */ /* 0x040fe400078efcff */
[C---:B------:R-:W-:Y:S02]  /*6330*/  LOP3.LUT R47, R39.reuse, 0xe00, RZ, 0xfc, !PT ;  /* 0x00000e00272f7812 */ /* 0x040fe400078efcff */
[----:B------:R-:W-:-:S02]  /*6340*/  LOP3.LUT R49, R39, 0xf00, RZ, 0xfc, !PT ;  /* 0x00000f0027317812 */ /* 0x000fc400078efcff */
[----:B------:R-:W-:Y:S02]  /*6350*/  SHF.R.U32.HI R4, RZ, 0x3, R4 ;  /* 0x00000003ff047819 */ /* 0x000fe40000011604 */
[----:B------:R-:W-:Y:S02]  /*6360*/  SHF.R.U32.HI R5, RZ, 0x3, R5 ;  /* 0x00000003ff057819 */ /* 0x000fe40000011605 */
[----:B------:R-:W-:Y:S02]  /*6370*/  SHF.R.U32.HI R33, RZ, 0x3, R33 ;  /* 0x00000003ff217819 */ /* 0x000fe40000011621 */
[----:B------:R-:W-:Y:S02]  /*6380*/  SHF.R.U32.HI R38, RZ, 0x3, R38 ;  /* 0x00000003ff267819 */ /* 0x000fe40000011626 */
[----:B------:R-:W-:Y:S02]  /*6390*/  SHF.R.U32.HI R42, RZ, 0x3, R42 ;  /* 0x00000003ff2a7819 */ /* 0x000fe4000001162a */
[----:B0-----:R-:W-:-:S02]  /*63a0*/  SHF.R.U32.HI R46, RZ, 0x3, R43 ;  /* 0x00000003ff2e7819 */ /* 0x001fc4000001162b */
[----:B------:R-:W-:Y:S02]  /*63b0*/  SHF.R.U32.HI R48, RZ, 0x3, R47 ;  /* 0x00000003ff307819 */ /* 0x000fe4000001162f */
[----:B------:R-:W-:Y:S02]  /*63c0*/  SHF.R.U32.HI R50, RZ, 0x3, R49 ;  /* 0x00000003ff327819 */ /* 0x000fe40000011631 */
[----:B------:R-:W-:Y:S02]  /*63d0*/  LOP3.LUT R4, R4, 0x11c, RZ, 0xc0, !PT ;  /* 0x0000011c04047812 */ /* 0x000fe400078ec0ff */
[----:B------:R-:W-:Y:S02]  /*63e0*/  LOP3.LUT R5, R5, 0x13c, RZ, 0xc0, !PT ;  /* 0x0000013c05057812 */ /* 0x000fe400078ec0ff */
[----:B------:R-:W-:Y:S02]  /*63f0*/  LOP3.LUT R33, R33, 0x15c, RZ, 0xc0, !PT ;  /* 0x0000015c21217812 */ /* 0x000fe400078ec0ff */
[----:B------:R-:W-:Y:S01]  /*6400*/  LOP3.LUT R38, R38, 0x17c, RZ, 0xc0, !PT ;  /* 0x0000017c26267812 */ /* 0x000fe200078ec0ff */
[----:B------:R-:W-:Y:S01]  /*6410*/  VIADD R4, R4, UR4 ;  /* 0x0000000404047c36 */ /* 0x000fe20008000000 */
[----:B------:R-:W-:-:S02]  /*6420*/  LOP3.LUT R43, R42, 0x19c, RZ, 0xc0, !PT ;  /* 0x0000019c2a2b7812 */ /* 0x000fc400078ec0ff */
[----:B------:R-:W-:Y:S02]  /*6430*/  LOP3.LUT R47, R46, 0x1bc, RZ, 0xc0, !PT ;  /* 0x000001bc2e2f7812 */ /* 0x000fe400078ec0ff */
[----:B------:R-:W-:Y:S02]  /*6440*/  LOP3.LUT R49, R48, 0x1dc, RZ, 0xc0, !PT ;  /* 0x000001dc30317812 */ /* 0x000fe400078ec0ff */
[----:B------:R-:W-:Y:S01]  /*6450*/  LOP3.LUT R51, R50, 0x1fc, RZ, 0xc0, !PT ;  /* 0x000001fc32337812 */ /* 0x000fe200078ec0ff */
[----:B------:R-:W-:Y:S01]  /*6460*/  VIADD R42, R5, UR4 ;  /* 0x00000004052a7c36 */ /* 0x000fe20008000000 */
[----:B------:R-:W-:Y:S01]  /*6470*/  ISETP.NE.AND P4, PT, R54, RZ, PT ;  /* 0x000000ff3600720c */ /* 0x000fe20003f85270 */
[----:B------:R-:W-:Y:S02]  /*6480*/  VIADD R46, R33, UR4 ;  /* 0x00000004212e7c36 */ /* 0x000fe40008000000 */
[----:B------:R-:W-:Y:S02]  /*6490*/  VIADD R48, R38, UR4 ;  /* 0x0000000426307c36 */ /* 0x000fe40008000000 */
[----:B------:R-:W-:-:S02]  /*64a0*/  VIADD R50, R43, UR4 ;  /* 0x000000042b327c36 */ /* 0x000fc40008000000 */
[----:B------:R-:W-:Y:S02]  /*64b0*/  VIADD R52, R47, UR4 ;  /* 0x000000042f347c36 */ /* 0x000fe40008000000 */
[----:B------:R-:W-:Y:S02]  /*64c0*/  VIADD R54, R49, UR4 ;  /* 0x0000000431367c36 */ /* 0x000fe40008000000 */
[----:B------:R-:W-:Y:S02]  /*64d0*/  VIADD R56, R51, UR4 ;  /* 0x0000000433387c36 */ /* 0x000fe40008000000 */
[----:B------:R-:W-:Y:S01]  /*64e0*/  IMAD R42, R39, 0x4, R42 ;  /* 0x00000004272a7824 */ /* 0x000fe200078e022a */
[----:B------:R-:W-:Y:S01]  /*64f0*/  ISETP.NE.AND P3, PT, R53, RZ, PT ;  /* 0x000000ff3500720c */ /* 0x000fe20003f65270 */
[----:B------:R-:W-:Y:S02]  /*6500*/  IMAD R38, R39, 0x4, R4 ;  /* 0x0000000427267824 */ /* 0x000fe400078e0204 */
[----:B------:R-:W-:Y:S01]  /*6510*/  IMAD R5, R7, 0x19, R10 ;  /* 0x0000001907057824 */ /* 0x000fe200078e020a */
[----:B------:R-:W-:Y:S01]  /*6520*/  LDS R43, [R42+0x2400] ;  /* 0x002400002a2b7984 */ /* 0x000fe20000000800 */
[----:B------:R-:W-:Y:S01]  /*6530*/  IMAD R46, R39, 0x4, R46 ;  /* 0x00000004272e7824 */ /* 0x000fe200078e022e */
[----:B------:R-:W-:Y:S01]  /*6540*/  ISETP.NE.AND P5, PT, R59, RZ, PT ;  /* 0x000000ff3b00720c */ /* 0x000fe20003fa5270 */
[C---:B------:R-:W-:Y:S01]  /*6550*/  IMAD R48, R39.reuse, 0x4, R48 ;  /* 0x0000000427307824 */ /* 0x040fe200078e0230 */
[----:B------:R-:W-:Y:S01]  /*6560*/  SEL R30, R30, 0x8, P4 ;  /* 0x000000081e1e7807 */ /* 0x000fe20002000000 */
[C---:B------:R-:W-:Y:S01]  /*6570*/  IMAD R50, R39.reuse, 0x4, R50 ;  /* 0x0000000427327824 */ /* 0x040fe200078e0232 */
[----:B------:R-:W-:Y:S01]  /*6580*/  LDS R47, [R46+0x2800] ;  /* 0x002800002e2f7984 */ /* 0x000fe20000000800 */
[C---:B------:R-:W-:Y:S01]  /*6590*/  IMAD R52, R39.reuse, 0x4, R52 ;  /* 0x0000000427347824 */ /* 0x040fe200078e0234 */
[----:B------:R-:W-:Y:S01]  /*65a0*/  ISETP.NE.AND P6, PT, R60, RZ, PT ;  /* 0x000000ff3c00720c */ /* 0x000fe20003fc5270 */
[C---:B------:R-:W-:Y:S01]  /*65b0*/  IMAD R54, R39.reuse, 0x4, R54 ;  /* 0x0000000427367824 */ /* 0x040fe200078e0236 */
[----:B------:R-:W-:Y:S01]  /*65c0*/  LDS R49, [R48+0x2c00] ;  /* 0x002c000030317984 */ /* 0x000fe20000000800 */
[----:B------:R-:W-:Y:S01]  /*65d0*/  IMAD R56, R39, 0x4, R56 ;  /* 0x0000000427387824 */ /* 0x000fe200078e0238 */
[----:B------:R-:W-:-:S02]  /*65e0*/  ULDC.64 UR4, c[0x0][0x220] ;  /* 0x0000880000047ab9 */ /* 0x000fc40000000a00 */
[----:B------:R-:W0:Y:S04]  /*65f0*/  LDS R39, [R38+0x2000] ;  /* 0x0020000026277984 */ /* 0x000e280000000800 */
[----:B------:R-:W2:Y:S04]  /*6600*/  LDS R51, [R50+0x3000] ;  /* 0x0030000032337984 */ /* 0x000ea80000000800 */
[----:B------:R-:W3:Y:S04]  /*6610*/  LDS R53, [R52+0x3400] ;  /* 0x0034000034357984 */ /* 0x000ee80000000800 */
[----:B------:R-:W4:Y:S04]  /*6620*/  LDS R55, [R54+0x3800] ;  /* 0x0038000036377984 */ /* 0x000f280000000800 */
[----:B------:R-:W5:Y:S01]  /*6630*/  LDS R57, [R56+0x3c00] ;  /* 0x003c000038397984 */ /* 0x000f620000000800 */
[----:B------:R-:W-:Y:S01]  /*6640*/  IMAD.WIDE R4, R5, 0x4, R2 ;  /* 0x0000000405047825 */ /* 0x000fe200078e0202 */
[----:B------:R-:W-:-:S02]  /*6650*/  SEL R45, R45, 0x8, P3 ;  /* 0x000000082d2d7807 */ /* 0x000fc40001800000 */
[----:B------:R-:W-:Y:S02]  /*6660*/  SEL R33, R32, 0x8, P5 ;  /* 0x0000000820217807 */ /* 0x000fe40002800000 */
[----:B-1----:R1:W-:Y:S01]  /*6670*/  @P1 STG.E desc[UR6][R4.64], R23 ;  /* 0x0000001704001986 */ /* 0x0023e2000c101906 */
[----:B------:R-:W-:Y:S01]  /*6680*/  ISETP.LT.AND P1, PT, R11, 0x64, !P0 ;  /* 0x000000640b00780c */ /* 0x000fe20004721270 */
[----:B------:R-:W-:Y:S01]  /*6690*/  IMAD R11, R20, -0x19, R11 ;  /* 0xffffffe7140b7824 */ /* 0x000fe200078e020b */
[----:B------:R-:W-:Y:S01]  /*66a0*/  ISETP.LT.AND P3, PT, R13, 0x64, !P0 ;  /* 0x000000640d00780c */ /* 0x000fe20004761270 */
[----:B------:R-:W-:Y:S01]  /*66b0*/  IMAD R13, R22, -0x19, R13 ;  /* 0xffffffe7160d7824 */ /* 0x000fe200078e020d */
[----:B------:R-:W-:Y:S01]  /*66c0*/  ISETP.LT.AND P5, PT, R8, 0x64, !P0 ;  /* 0x000000640800780c */ /* 0x000fe200047a1270 */
[----:B------:R-:W-:Y:S01]  /*66d0*/  IMAD R8, R25, -0x19, R8 ;  /* 0xffffffe719087824 */ /* 0x000fe200078e0208 */
[----:B------:R-:W-:Y:S01]  /*66e0*/  ISETP.LT.AND P4, PT, R9, 0x64, !P0 ;  /* 0x000000640900780c */ /* 0x000fe20004781270 */
[----:B------:R-:W-:Y:S01]  /*66f0*/  IMAD R9, R36, -0x19, R9 ;  /* 0xffffffe724097824 */ /* 0x000fe200078e0209 */
[----:B------:R-:W-:Y:S01]  /*6700*/  ISETP.LT.AND P0, PT, R12, 0x64, !P0 ;  /* 0x000000640c00780c */ /* 0x000fe20004701270 */
[----:B------:R-:W-:-:S02]  /*6710*/  IMAD R20, R20, 0x9600, R11 ;  /* 0x0000960014147824 */ /* 0x000fc400078e020b */
[----:B------:R-:W-:Y:S02]  /*6720*/  IMAD R12, R29, -0x19, R12 ;  /* 0xffffffe71d0c7824 */ /* 0x000fe400078e020c */
[----:B------:R-:W-:Y:S02]  /*6730*/  IMAD R14, R21, -0x19, R14 ;  /* 0xffffffe7150e7824 */ /* 0x000fe400078e020e */
[----:B------:R-:W-:Y:S02]  /*6740*/  IMAD R0, R27, -0x19, R0 ;  /* 0xffffffe71b007824 */ /* 0x000fe400078e0200 */
[----:B------:R-:W-:Y:S02]  /*6750*/  IMAD R6, R31, -0x19, R6 ;  /* 0xffffffe71f067824 */ /* 0x000fe400078e0206 */
[----:B------:R-:W-:Y:S02]  /*6760*/  IMAD R22, R22, 0x9600, R13 ;  /* 0x0000960016167824 */ /* 0x000fe400078e020d */
[----:B------:R-:W-:-:S02]  /*6770*/  IMAD R8, R25, 0x9600, R8 ;  /* 0x0000960019087824 */ /* 0x000fc400078e0208 */
[----:B------:R-:W-:Y:S02]  /*6780*/  IMAD R36, R36, 0x9600, R9 ;  /* 0x0000960024247824 */ /* 0x000fe400078e0209 */
[----:B------:R-:W-:Y:S02]  /*6790*/  IMAD R12, R29, 0x9600, R12 ;  /* 0x000096001d0c7824 */ /* 0x000fe400078e020c */
[----:B------:R-:W-:Y:S02]  /*67a0*/  IMAD R14, R21, 0x9600, R14 ;  /* 0x00009600150e7824 */ /* 0x000fe400078e020e */
[----:B------:R-:W-:Y:S02]  /*67b0*/  IMAD R0, R27, 0x9600, R0 ;  /* 0x000096001b007824 */ /* 0x000fe400078e0200 */
[----:B------:R-:W-:Y:S02]  /*67c0*/  IMAD R6, R31, 0x9600, R6 ;  /* 0x000096001f067824 */ /* 0x000fe400078e0206 */
[----:B-1----:R-:W-:-:S02]  /*67d0*/  IMAD R5, R7, 0x19, R20 ;  /* 0x0000001907057824 */ /* 0x002fc400078e0214 */
[C---:B------:R-:W-:Y:S02]  /*67e0*/  IMAD R9, R7.reuse, 0x19, R22 ;  /* 0x0000001907097824 */ /* 0x040fe400078e0216 */
[C---:B------:R-:W-:Y:S02]  /*67f0*/  IMAD R11, R7.reuse, 0x19, R8 ;  /* 0x00000019070b7824 */ /* 0x040fe400078e0208 */
[C---:B------:R-:W-:Y:S01]  /*6800*/  IMAD R13, R7.reuse, 0x19, R36 ;  /* 0x00000019070d7824 */ /* 0x040fe200078e0224 */
[----:B------:R-:W-:Y:S01]  /*6810*/  SEL R34, R34, 0x8, P6 ;  /* 0x0000000822227807 */ /* 0x000fe20003000000 */
[C---:B------:R-:W-:Y:S02]  /*6820*/  IMAD R25, R7.reuse, 0x19, R12 ;  /* 0x0000001907197824 */ /* 0x040fe400078e020c */
[C---:B------:R-:W-:Y:S02]  /*6830*/  IMAD R27, R7.reuse, 0x19, R14 ;  /* 0x00000019071b7824 */ /* 0x040fe400078e020e */
[----:B------:R-:W-:-:S02]  /*6840*/  IMAD R29, R7, 0x19, R0 ;  /* 0x00000019071d7824 */ /* 0x000fc400078e0200 */
[----:B------:R-:W-:Y:S02]  /*6850*/  IMAD R31, R7, 0x19, R6 ;  /* 0x00000019071f7824 */ /* 0x000fe400078e0206 */
[----:B------:R-:W-:Y:S01]  /*6860*/  IMAD.WIDE R4, R5, 0x4, R2 ;  /* 0x0000000405047825 */ /* 0x000fe200078e0202 */
[----:B------:R-:W-:-:S03]  /*6870*/  ISETP.NE.AND P6, PT, R40, RZ, PT ;  /* 0x000000ff2800720c */ /* 0x000fc60003fc5270 */
[--C-:B------:R-:W-:Y:S01]  /*6880*/  IMAD.WIDE R6, R9, 0x4, R2.reuse ;  /* 0x0000000409067825 */ /* 0x100fe200078e0202 */
[----:B0-----:R0:W-:Y:S03]  /*6890*/  @P1 STG.E desc[UR6][R4.64], R39 ;  /* 0x0000002704001986 */ /* 0x0011e6000c101906 */
[----:B------:R-:W-:Y:S01]  /*68a0*/  IMAD.WIDE R8, R11, 0x4, R2 ;  /* 0x000000040b087825 */ /* 0x000fe200078e0202 */
[----:B------:R-:W-:-:S03]  /*68b0*/  PRMT R21, R15, 0x3340, R16 ;  /* 0x000033400f157816 */ /* 0x000fc60000000010 */
[--C-:B------:R-:W-:Y:S01]  /*68c0*/  IMAD.WIDE R10, R13, 0x4, R2.reuse ;  /* 0x000000040d0a7825 */ /* 0x100fe200078e0202 */
[----:B------:R1:W-:Y:S03]  /*68d0*/  @P3 STG.E desc[UR6][R6.64], R43 ;  /* 0x0000002b06003986 */ /* 0x0003e6000c101906 */
[----:B------:R-:W-:Y:S01]  /*68e0*/  IMAD.WIDE R12, R25, 0x4, R2 ;  /* 0x00000004190c7825 */ /* 0x000fe200078e0202 */
[----:B------:R-:W-:Y:S01]  /*68f0*/  PRMT R0, R17, 0x3340, R18 ;  /* 0x0000334011007816 */ /* 0x000fe20000000012 */
[----:B------:R0:W-:Y:S02]  /*6900*/  @P5 STG.E desc[UR6][R8.64], R47 ;  /* 0x0000002f08005986 */ /* 0x0001e4000c101906 */
[--C-:B------:R-:W-:Y:S02]  /*6910*/  IMAD.WIDE R14, R27, 0x4, R2.reuse ;  /* 0x000000041b0e7825 */ /* 0x100fe400078e0202 */
[----:B------:R0:W-:Y:S02]  /*6920*/  @P4 STG.E desc[UR6][R10.64], R49 ;  /* 0x000000310a004986 */ /* 0x0001e4000c101906 */
[----:B------:R-:W-:-:S02]  /*6930*/  IMAD.WIDE R16, R29, 0x4, R2 ;  /* 0x000000041d107825 */ /* 0x000fc400078e0202 */
[----:B--2---:R2:W-:Y:S01]  /*6940*/  @P0 STG.E desc[UR6][R12.64], R51 ;  /* 0x000000330c000986 */ /* 0x0045e2000c101906 */
[----:B------:R-:W-:Y:S01]  /*6950*/  IADD3 R18, P0, R58, UR4, RZ ;  /* 0x000000043a127c10 */ /* 0x000fe2000ff1e0ff */
[----:B------:R-:W-:Y:S01]  /*6960*/  IMAD.WIDE R2, R31, 0x4, R2 ;  /* 0x000000041f027825 */ /* 0x000fe200078e0202 */
[----:B------:R-:W-:Y:S01]  /*6970*/  PRMT R23, R19, 0x3340, R24 ;  /* 0x0000334013177816 */ /* 0x000fe20000000018 */
[----:B---3--:R2:W-:Y:S01]  /*6980*/  @P2 STG.E desc[UR6][R14.64], R53 ;  /* 0x000000350e002986 */ /* 0x0085e2000c101906 */
[----:B------:R-:W-:Y:S02]  /*6990*/  PRMT R26, R26, 0x3340, R35 ;  /* 0x000033401a1a7816 */ /* 0x000fe40000000023 */
[----:B------:R-:W-:Y:S01]  /*69a0*/  PRMT R28, R28, 0x3340, R37 ;  /* 0x000033401c1c7816 */ /* 0x000fe20000000025 */
[----:B----4-:R2:W-:Y:S01]  /*69b0*/  @P2 STG.E desc[UR6][R16.64], R55 ;  /* 0x0000003710002986 */ /* 0x0105e2000c101906 */
[----:B------:R-:W-:Y:S02]  /*69c0*/  PRMT R41, R44, 0x3340, R41 ;  /* 0x000033402c297816 */ /* 0x000fe40000000029 */
[----:B------:R-:W-:Y:S01]  /*69d0*/  PRMT R30, R45, 0x3340, R30 ;  /* 0x000033402d1e7816 */ /* 0x000fe2000000001e */
[----:B-----5:R2:W-:Y:S01]  /*69e0*/  @P2 STG.E desc[UR6][R2.64], R57 ;  /* 0x0000003902002986 */ /* 0x0205e2000c101906 */
[----:B------:R-:W-:-:S02]  /*69f0*/  PRMT R33, R33, 0x3340, R34 ;  /* 0x0000334021217816 */ /* 0x000fc40000000022 */
[----:B------:R-:W-:Y:S02]  /*6a00*/  LEA.HI.X.SX32 R19, R58, UR5, 0x1, P0 ;  /* 0x000000053a137c11 */ /* 0x000fe400080f0eff */
[----:B0-----:R-:W-:Y:S02]  /*6a10*/  PRMT R4, R21, 0x5410, R0 ;  /* 0x0000541015047816 */ /* 0x001fe40000000000 */
[----:B------:R-:W-:Y:S02]  /*6a20*/  PRMT R5, R23, 0x5410, R26 ;  /* 0x0000541017057816 */ /* 0x000fe4000000001a */
[----:B-1----:R-:W-:Y:S02]  /*6a30*/  PRMT R6, R28, 0x5410, R41 ;  /* 0x000054101c067816 */ /* 0x002fe40000000029 */
[----:B------:R-:W-:Y:S01]  /*6a40*/  PRMT R7, R30, 0x5410, R33 ;  /* 0x000054101e077816 */ /* 0x000fe20000000021 */
[----:B--2---:R-:W-:Y:S06]  /*6a50*/  @!P6 EXIT ;  /* 0x000000000000e94d */ /* 0x004fec0003800000 */
[----:B------:R-:W-:Y:S01]  /*6a60*/  STG.E.128 desc[UR6][R18.64], R4 ;  /* 0x0000000412007986 */ /* 0x000fe2000c101d06 */
[----:B------:R-:W-:Y:S05]  /*6a70*/  EXIT ;  /* 0x000000000000794d */ /* 0x000fea0003800000 */
.L_x_0:
[----:B------:R-:W-:-:S00]  /*6a80*/  BRA `(.L_x_0) ;  /* 0xfffffffc00fc7947 */ /* 0x000fc0000383ffff */
[----:B------:R-:W-:-:S00]  /*6a90*/  NOP ;  /* 0x0000000000007918 */ /* 0x000fc00000000000 */
        /* <DEDUP_REMOVED lines=14> */
.L_x_1:


//--------------------- .nv.shared.triton_poi_fused_max_pool2d_with_indices_23 --------------------------
	.section	.nv.shared.triton_poi_fused_max_pool2d_with_indices_23,"aw",@nobits
	.sectionflags	@""
	.align	16
	.zero		1024


//--------------------- .nv.constant0.triton_poi_fused_max_pool2d_with_indices_23 --------------------------
	.section	.nv.constant0.triton_poi_fused_max_pool2d_with_indices_23,"a",@progbits
	.sectionflags	@""
	.align	4
.nv.constant0.triton_poi_fused_max_pool2d_with_indices_23:
	.zero		560
